//
// Generated by NVIDIA NVVM Compiler
//
// Compiler Build ID: CL-36424714
// Cuda compilation tools, release 13.0, V13.0.88
// Based on NVVM 20.0.0
//

.version 9.0
.target sm_100
.address_size 64

	// .globl	_Z4pushiPiS_S_S_S_S_P4edge

.visible .entry _Z4pushiPiS_S_S_S_S_P4edge(
	.param .u32 _Z4pushiPiS_S_S_S_S_P4edge_param_0,
	.param .u64 .ptr .align 1 _Z4pushiPiS_S_S_S_S_P4edge_param_1,
	.param .u64 .ptr .align 1 _Z4pushiPiS_S_S_S_S_P4edge_param_2,
	.param .u64 .ptr .align 1 _Z4pushiPiS_S_S_S_S_P4edge_param_3,
	.param .u64 .ptr .align 1 _Z4pushiPiS_S_S_S_S_P4edge_param_4,
	.param .u64 .ptr .align 1 _Z4pushiPiS_S_S_S_S_P4edge_param_5,
	.param .u64 .ptr .align 1 _Z4pushiPiS_S_S_S_S_P4edge_param_6,
	.param .u64 .ptr .align 1 _Z4pushiPiS_S_S_S_S_P4edge_param_7
)
{
	.reg .pred 	%p<15>;
	.reg .b32 	%r<46>;
	.reg .b64 	%rd<33>;

	ld.param.u32 	%r16, [_Z4pushiPiS_S_S_S_S_P4edge_param_0];
	ld.param.u64 	%rd9, [_Z4pushiPiS_S_S_S_S_P4edge_param_1];
	ld.param.u64 	%rd14, [_Z4pushiPiS_S_S_S_S_P4edge_param_2];
	ld.param.u64 	%rd10, [_Z4pushiPiS_S_S_S_S_P4edge_param_3];
	ld.param.u64 	%rd11, [_Z4pushiPiS_S_S_S_S_P4edge_param_4];
	ld.param.u64 	%rd15, [_Z4pushiPiS_S_S_S_S_P4edge_param_5];
	ld.param.u64 	%rd12, [_Z4pushiPiS_S_S_S_S_P4edge_param_6];
	ld.param.u64 	%rd13, [_Z4pushiPiS_S_S_S_S_P4edge_param_7];
	cvta.to.global.u64 	%rd1, %rd14;
	cvta.to.global.u64 	%rd2, %rd15;
	mov.u32 	%r17, %ctaid.x;
	mov.u32 	%r18, %ntid.x;
	mov.u32 	%r19, %tid.x;
	mad.lo.s32 	%r20, %r17, %r18, %r19;
	setp.lt.s32 	%p1, %r20, 1;
	add.s32 	%r21, %r16, -1;
	setp.ge.s32 	%p2, %r20, %r21;
	or.pred  	%p3, %p1, %p2;
	@%p3 bra 	$L__BB0_11;
	cvta.to.global.u64 	%rd16, %rd10;
	cvta.to.global.u64 	%rd17, %rd9;
	cvta.to.global.u64 	%rd18, %rd12;
	mul.lo.s32 	%r22, %r16, 3;
	mul.wide.u32 	%rd19, %r20, 4;
	add.s64 	%rd20, %rd18, %rd19;
	st.global.u32 	[%rd20], %r22;
	add.s64 	%rd3, %rd16, %rd19;
	ld.global.u32 	%r43, [%rd3];
	add.s64 	%rd4, %rd17, %rd19;
	ld.global.u32 	%r23, [%rd3+4];
	setp.ge.s32 	%p4, %r43, %r23;
	@%p4 bra 	$L__BB0_11;
	add.s64 	%rd5, %rd2, %rd19;
	ld.global.u32 	%r45, [%rd4];
	cvta.to.global.u64 	%rd6, %rd11;
	cvta.to.global.u64 	%rd7, %rd13;
$L__BB0_3:
	setp.eq.s32 	%p5, %r45, 0;
	@%p5 bra 	$L__BB0_11;
	mul.wide.s32 	%rd22, %r43, 4;
	add.s64 	%rd23, %rd6, %rd22;
	ld.global.u32 	%r24, [%rd23];
	mul.wide.s32 	%rd24, %r24, 16;
	add.s64 	%rd8, %rd7, %rd24;
	ld.global.u32 	%r6, [%rd8];
	ld.global.u32 	%r7, [%rd8+4];
	ld.global.u32 	%r25, [%rd8+8];
	ld.global.u32 	%r26, [%rd8+12];
	setp.ne.s32 	%p6, %r6, %r20;
	setp.le.s32 	%p7, %r25, %r26;
	or.pred  	%p8, %p6, %p7;
	@%p8 bra 	$L__BB0_7;
	ld.global.u32 	%r27, [%rd5];
	mul.wide.s32 	%rd25, %r7, 4;
	add.s64 	%rd26, %rd2, %rd25;
	ld.global.u32 	%r28, [%rd26];
	setp.le.s32 	%p9, %r27, %r28;
	@%p9 bra 	$L__BB0_7;
	sub.s32 	%r29, %r25, %r26;
	min.s32 	%r30, %r29, %r45;
	add.s64 	%rd28, %rd1, %rd25;
	atom.global.add.u32 	%r31, [%rd28], %r30;
	atom.global.add.u32 	%r32, [%rd8+12], %r30;
	ld.global.u32 	%r33, [%rd4];
	sub.s32 	%r45, %r33, %r30;
	st.global.u32 	[%rd4], %r45;
$L__BB0_7:
	setp.ne.s32 	%p10, %r7, %r20;
	setp.eq.s32 	%p11, %r26, 0;
	or.pred  	%p12, %p10, %p11;
	@%p12 bra 	$L__BB0_10;
	ld.global.u32 	%r34, [%rd5];
	mul.wide.s32 	%rd29, %r6, 4;
	add.s64 	%rd30, %rd2, %rd29;
	ld.global.u32 	%r35, [%rd30];
	setp.le.s32 	%p13, %r34, %r35;
	@%p13 bra 	$L__BB0_10;
	min.s32 	%r36, %r26, %r45;
	add.s64 	%rd32, %rd1, %rd29;
	atom.global.add.u32 	%r37, [%rd32], %r36;
	neg.s32 	%r38, %r36;
	atom.global.add.u32 	%r39, [%rd8+12], %r38;
	ld.global.u32 	%r40, [%rd4];
	sub.s32 	%r45, %r40, %r36;
	st.global.u32 	[%rd4], %r45;
$L__BB0_10:
	add.s32 	%r43, %r43, 1;
	ld.global.u32 	%r41, [%rd3+4];
	setp.lt.s32 	%p14, %r43, %r41;
	@%p14 bra 	$L__BB0_3;
$L__BB0_11:
	ret;

}
	// .globl	_Z13compute_labeliiPiS_S_S_P4edge
.visible .entry _Z13compute_labeliiPiS_S_S_P4edge(
	.param .u32 _Z13compute_labeliiPiS_S_S_P4edge_param_0,
	.param .u32 _Z13compute_labeliiPiS_S_S_P4edge_param_1,
	.param .u64 .ptr .align 1 _Z13compute_labeliiPiS_S_S_P4edge_param_2,
	.param .u64 .ptr .align 1 _Z13compute_labeliiPiS_S_S_P4edge_param_3,
	.param .u64 .ptr .align 1 _Z13compute_labeliiPiS_S_S_P4edge_param_4,
	.param .u64 .ptr .align 1 _Z13compute_labeliiPiS_S_S_P4edge_param_5,
	.param .u64 .ptr .align 1 _Z13compute_labeliiPiS_S_S_P4edge_param_6
)
{
	.reg .pred 	%p<26>;
	.reg .b32 	%r<23>;
	.reg .b64 	%rd<29>;

	ld.param.u32 	%r7, [_Z13compute_labeliiPiS_S_S_P4edge_param_0];
	ld.param.u32 	%r8, [_Z13compute_labeliiPiS_S_S_P4edge_param_1];
	ld.param.u64 	%rd6, [_Z13compute_labeliiPiS_S_S_P4edge_param_2];
	ld.param.u64 	%rd7, [_Z13compute_labeliiPiS_S_S_P4edge_param_3];
	ld.param.u64 	%rd8, [_Z13compute_labeliiPiS_S_S_P4edge_param_4];
	ld.param.u64 	%rd9, [_Z13compute_labeliiPiS_S_S_P4edge_param_5];
	ld.param.u64 	%rd5, [_Z13compute_labeliiPiS_S_S_P4edge_param_6];
	cvta.to.global.u64 	%rd1, %rd9;
	cvta.to.global.u64 	%rd2, %rd8;
	cvta.to.global.u64 	%rd3, %rd7;
	cvta.to.global.u64 	%rd4, %rd6;
	mov.u32 	%r9, %ctaid.x;
	mov.u32 	%r10, %ntid.x;
	mov.u32 	%r11, %tid.x;
	mad.lo.s32 	%r1, %r9, %r10, %r11;
	setp.ge.s32 	%p5, %r1, %r8;
	@%p5 bra 	$L__BB1_11;
	cvta.to.global.u64 	%rd10, %rd5;
	mul.wide.s32 	%rd11, %r1, 16;
	add.s64 	%rd12, %rd10, %rd11;
	ld.global.u32 	%r12, [%rd12];
	ld.global.u32 	%r3, [%rd12+4];
	ld.global.u32 	%r4, [%rd12+8];
	ld.global.u32 	%r5, [%rd12+12];
	setp.lt.s32 	%p7, %r12, 1;
	add.s32 	%r6, %r7, -1;
	setp.ge.s32 	%p8, %r12, %r6;
	mov.pred 	%p24, 0;
	or.pred  	%p9, %p7, %p8;
	@%p9 bra 	$L__BB1_4;
	mul.wide.u32 	%rd13, %r12, 4;
	add.s64 	%rd14, %rd4, %rd13;
	ld.global.u32 	%r13, [%rd14];
	setp.ne.s32 	%p11, %r13, 0;
	mov.pred 	%p24, -1;
	@%p11 bra 	$L__BB1_4;
	add.s64 	%rd16, %rd3, %rd13;
	ld.global.u32 	%r14, [%rd16];
	setp.ne.s32 	%p24, %r14, 0;
$L__BB1_4:
	setp.ge.s32 	%p12, %r5, %r4;
	not.pred 	%p13, %p24;
	or.pred  	%p14, %p13, %p12;
	@%p14 bra 	$L__BB1_6;
	mul.wide.s32 	%rd17, %r12, 4;
	add.s64 	%rd18, %rd1, %rd17;
	mul.wide.s32 	%rd19, %r3, 4;
	add.s64 	%rd20, %rd2, %rd19;
	ld.global.u32 	%r15, [%rd20];
	add.s32 	%r16, %r15, 1;
	atom.global.min.s32 	%r17, [%rd18], %r16;
$L__BB1_6:
	setp.lt.s32 	%p16, %r3, 1;
	setp.ge.s32 	%p17, %r3, %r6;
	mov.pred 	%p25, 0;
	or.pred  	%p18, %p16, %p17;
	@%p18 bra 	$L__BB1_9;
	mul.wide.u32 	%rd21, %r3, 4;
	add.s64 	%rd22, %rd4, %rd21;
	ld.global.u32 	%r18, [%rd22];
	setp.ne.s32 	%p20, %r18, 0;
	mov.pred 	%p25, -1;
	@%p20 bra 	$L__BB1_9;
	add.s64 	%rd24, %rd3, %rd21;
	ld.global.u32 	%r19, [%rd24];
	setp.ne.s32 	%p25, %r19, 0;
$L__BB1_9:
	setp.eq.s32 	%p21, %r5, 0;
	not.pred 	%p22, %p25;
	or.pred  	%p23, %p22, %p21;
	@%p23 bra 	$L__BB1_11;
	mul.wide.s32 	%rd25, %r3, 4;
	add.s64 	%rd26, %rd1, %rd25;
	mul.wide.s32 	%rd27, %r12, 4;
	add.s64 	%rd28, %rd2, %rd27;
	ld.global.u32 	%r20, [%rd28];
	add.s32 	%r21, %r20, 1;
	atom.global.min.s32 	%r22, [%rd26], %r21;
$L__BB1_11:
	ret;

}
	// .globl	_Z7relabeliPiS_S_S_S_
.visible .entry _Z7relabeliPiS_S_S_S_(
	.param .u32 _Z7relabeliPiS_S_S_S__param_0,
	.param .u64 .ptr .align 1 _Z7relabeliPiS_S_S_S__param_1,
	.param .u64 .ptr .align 1 _Z7relabeliPiS_S_S_S__param_2,
	.param .u64 .ptr .align 1 _Z7relabeliPiS_S_S_S__param_3,
	.param .u64 .ptr .align 1 _Z7relabeliPiS_S_S_S__param_4,
	.param .u64 .ptr .align 1 _Z7relabeliPiS_S_S_S__param_5
)
{
	.reg .pred 	%p<6>;
	.reg .b32 	%r<17>;
	.reg .b64 	%rd<18>;

	ld.param.u32 	%r4, [_Z7relabeliPiS_S_S_S__param_0];
	ld.param.u64 	%rd1, [_Z7relabeliPiS_S_S_S__param_1];
	ld.param.u64 	%rd2, [_Z7relabeliPiS_S_S_S__param_2];
	ld.param.u64 	%rd3, [_Z7relabeliPiS_S_S_S__param_3];
	ld.param.u64 	%rd4, [_Z7relabeliPiS_S_S_S__param_4];
	ld.param.u64 	%rd5, [_Z7relabeliPiS_S_S_S__param_5];
	mov.u32 	%r5, %ctaid.x;
	mov.u32 	%r6, %ntid.x;
	mov.u32 	%r7, %tid.x;
	mad.lo.s32 	%r8, %r5, %r6, %r7;
	setp.lt.s32 	%p1, %r8, 1;
	add.s32 	%r9, %r4, -1;
	setp.ge.s32 	%p2, %r8, %r9;
	or.pred  	%p3, %p1, %p2;
	@%p3 bra 	$L__BB2_5;
	cvta.to.global.u64 	%rd6, %rd4;
	mul.wide.u32 	%rd7, %r8, 4;
	add.s64 	%rd8, %rd6, %rd7;
	ld.global.u32 	%r2, [%rd8];
	mul.lo.s32 	%r10, %r4, 3;
	setp.eq.s32 	%p4, %r2, %r10;
	@%p4 bra 	$L__BB2_3;
	cvta.to.global.u64 	%rd9, %rd3;
	add.s64 	%rd11, %rd9, %rd7;
	st.global.u32 	[%rd11], %r2;
$L__BB2_3:
	cvta.to.global.u64 	%rd12, %rd2;
	add.s64 	%rd14, %rd12, %rd7;
	ld.global.u32 	%r11, [%rd14];
	cvta.to.global.u64 	%rd15, %rd1;
	add.s64 	%rd16, %rd15, %rd7;
	ld.global.u32 	%r12, [%rd16];
	add.s32 	%r13, %r12, %r11;
	st.global.u32 	[%rd16], %r13;
	mov.b32 	%r14, 0;
	st.global.u32 	[%rd14], %r14;
	ld.global.u32 	%r15, [%rd16];
	setp.eq.s32 	%p5, %r15, 0;
	@%p5 bra 	$L__BB2_5;
	cvta.to.global.u64 	%rd17, %rd5;
	atom.global.add.u32 	%r16, [%rd17], 1;
$L__BB2_5:
	ret;

}
	// .globl	_Z15compute_maxflowiPiP4edge
.visible .entry _Z15compute_maxflowiPiP4edge(
	.param .u32 _Z15compute_maxflowiPiP4edge_param_0,
	.param .u64 .ptr .align 1 _Z15compute_maxflowiPiP4edge_param_1,
	.param .u64 .ptr .align 1 _Z15compute_maxflowiPiP4edge_param_2
)
{
	.reg .pred 	%p<4>;
	.reg .b32 	%r<12>;
	.reg .b64 	%rd<7>;

	ld.param.u32 	%r4, [_Z15compute_maxflowiPiP4edge_param_0];
	ld.param.u64 	%rd3, [_Z15compute_maxflowiPiP4edge_param_1];
	ld.param.u64 	%rd2, [_Z15compute_maxflowiPiP4edge_param_2];
	cvta.to.global.u64 	%rd1, %rd3;
	mov.u32 	%r5, %ctaid.x;
	mov.u32 	%r6, %ntid.x;
	mov.u32 	%r7, %tid.x;
	mad.lo.s32 	%r1, %r5, %r6, %r7;
	setp.ge.s32 	%p1, %r1, %r4;
	@%p1 bra 	$L__BB3_5;
	cvta.to.global.u64 	%rd4, %rd2;
	mul.wide.s32 	%rd5, %r1, 16;
	add.s64 	%rd6, %rd4, %rd5;
	ld.global.u32 	%r8, [%rd6];
	ld.global.u32 	%r2, [%rd6+4];
	ld.global.u32 	%r3, [%rd6+12];
	setp.ne.s32 	%p2, %r8, 0;
	@%p2 bra 	$L__BB3_3;
	atom.global.add.u32 	%r9, [%rd1], %r3;
$L__BB3_3:
	setp.ne.s32 	%p3, %r2, 0;
	@%p3 bra 	$L__BB3_5;
	neg.s32 	%r10, %r3;
	atom.global.add.u32 	%r11, [%rd1], %r10;
$L__BB3_5:
	ret;

}
	// .globl	_Z12global_labeliiPiS_S_P4edge
.visible .entry _Z12global_labeliiPiS_S_P4edge(
	.param .u32 _Z12global_labeliiPiS_S_P4edge_param_0,
	.param .u32 _Z12global_labeliiPiS_S_P4edge_param_1,
	.param .u64 .ptr .align 1 _Z12global_labeliiPiS_S_P4edge_param_2,
	.param .u64 .ptr .align 1 _Z12global_labeliiPiS_S_P4edge_param_3,
	.param .u64 .ptr .align 1 _Z12global_labeliiPiS_S_P4edge_param_4,
	.param .u64 .ptr .align 1 _Z12global_labeliiPiS_S_P4edge_param_5
)
{
	.reg .pred 	%p<10>;
	.reg .b32 	%r<25>;
	.reg .b64 	%rd<22>;

	ld.param.u32 	%r5, [_Z12global_labeliiPiS_S_P4edge_param_0];
	ld.param.u32 	%r4, [_Z12global_labeliiPiS_S_P4edge_param_1];
	ld.param.u64 	%rd7, [_Z12global_labeliiPiS_S_P4edge_param_2];
	ld.param.u64 	%rd8, [_Z12global_labeliiPiS_S_P4edge_param_3];
	ld.param.u64 	%rd9, [_Z12global_labeliiPiS_S_P4edge_param_4];
	ld.param.u64 	%rd6, [_Z12global_labeliiPiS_S_P4edge_param_5];
	cvta.to.global.u64 	%rd1, %rd9;
	cvta.to.global.u64 	%rd2, %rd7;
	cvta.to.global.u64 	%rd3, %rd8;
	mov.u32 	%r6, %ctaid.x;
	mov.u32 	%r7, %ntid.x;
	mov.u32 	%r8, %tid.x;
	mad.lo.s32 	%r1, %r6, %r7, %r8;
	setp.ge.s32 	%p1, %r1, %r5;
	@%p1 bra 	$L__BB4_7;
	cvta.to.global.u64 	%rd10, %rd6;
	mul.wide.s32 	%rd11, %r1, 16;
	add.s64 	%rd12, %rd10, %rd11;
	ld.global.u32 	%r2, [%rd12];
	ld.global.u32 	%r9, [%rd12+4];
	ld.global.u32 	%r10, [%rd12+8];
	ld.global.u32 	%r12, [%rd12+12];
	mul.wide.s32 	%rd13, %r9, 4;
	add.s64 	%rd4, %rd3, %rd13;
	ld.global.u32 	%r13, [%rd4];
	setp.ne.s32 	%p2, %r13, %r4;
	setp.ge.s32 	%p3, %r12, %r10;
	add.s64 	%rd5, %rd2, %rd13;
	or.pred  	%p4, %p2, %p3;
	@%p4 bra 	$L__BB4_4;
	mul.wide.s32 	%rd14, %r2, 4;
	add.s64 	%rd15, %rd3, %rd14;
	add.s32 	%r14, %r4, 1;
	atom.relaxed.global.cas.b32 	%r15, [%rd15], -1, %r14;
	setp.ne.s32 	%p5, %r15, -1;
	@%p5 bra 	$L__BB4_4;
	ld.global.u32 	%r16, [%rd5];
	add.s32 	%r17, %r16, 1;
	add.s64 	%rd17, %rd2, %rd14;
	st.global.u32 	[%rd17], %r17;
	atom.global.add.u32 	%r18, [%rd1], 1;
$L__BB4_4:
	mul.wide.s32 	%rd18, %r2, 4;
	add.s64 	%rd19, %rd3, %rd18;
	ld.global.u32 	%r19, [%rd19];
	setp.ne.s32 	%p6, %r19, %r4;
	setp.eq.s32 	%p7, %r12, 0;
	or.pred  	%p8, %p6, %p7;
	@%p8 bra 	$L__BB4_7;
	add.s32 	%r20, %r4, 1;
	atom.relaxed.global.cas.b32 	%r21, [%rd4], -1, %r20;
	setp.ne.s32 	%p9, %r21, -1;
	@%p9 bra 	$L__BB4_7;
	add.s64 	%rd21, %rd2, %rd18;
	ld.global.u32 	%r22, [%rd21];
	add.s32 	%r23, %r22, 1;
	st.global.u32 	[%rd5], %r23;
	atom.global.add.u32 	%r24, [%rd1], 1;
$L__BB4_7:
	ret;

}


// ===== COMPILED SASS (sm_100) =====

	.target	sm_100

	.elftype	@"ET_EXEC"


//--------------------- .note.nv.tkinfo           --------------------------
	.section	.note.nv.tkinfo,"",@"SHT_NOTE"
	.sectionflags	@"SHF_NOTE_NV_TKINFO"
	.tkinfo
        /*0018*/ 	.word	0x00000002
        /*0030*/ 	.string	""
        /*0030*/ 	.string	"ptxas"
        /*0030*/ 	.string	"Cuda compilation tools, release 13.0, V13.0.88"
        /*0030*/ 	.string	"Build cuda_13.0.r13.0/compiler.36424714_0"
        /*0030*/ 	.string	"-arch sm_100 -m 64 "



//--------------------- .note.nv.cuinfo           --------------------------
	.section	.note.nv.cuinfo,"",@"SHT_NOTE"
	.sectionflags	@"SHF_NOTE_NV_CUINFO"
        /*0018*/ 	.short	0x0002
        /*001a*/ 	.short	0x0064
        /*001c*/ 	.short	0x0082
	.zero		2


//--------------------- .nv.info                  --------------------------
	.section	.nv.info,"",@"SHT_CUDA_INFO"
	.align	4


	//----- nvinfo : EIATTR_REGCOUNT
	.align		4
        /*0000*/ 	.byte	0x04, 0x2f
        /*0002*/ 	.short	(.L_1 - .L_0)
	.align		4
.L_0:
        /*0004*/ 	.word	index@(_Z4pushiPiS_S_S_S_S_P4edge)
        /*0008*/ 	.word	0x00000020


	//----- nvinfo : EIATTR_FRAME_SIZE
	.align		4
.L_1:
        /*000c*/ 	.byte	0x04, 0x11
        /*000e*/ 	.short	(.L_3 - .L_2)
	.align		4
.L_2:
        /*0010*/ 	.word	index@(_Z4pushiPiS_S_S_S_S_P4edge)
        /*0014*/ 	.word	0x00000000


	//----- nvinfo : EIATTR_REGCOUNT
	.align		4
.L_3:
        /*0018*/ 	.byte	0x04, 0x2f
        /*001a*/ 	.short	(.L_5 - .L_4)
	.align		4
.L_4:
        /*001c*/ 	.word	index@(_Z13compute_labeliiPiS_S_S_P4edge)
        /*0020*/ 	.word	0x0000000c


	//----- nvinfo : EIATTR_FRAME_SIZE
	.align		4
.L_5:
        /*0024*/ 	.byte	0x04, 0x11
        /*0026*/ 	.short	(.L_7 - .L_6)
	.align		4
.L_6:
        /*0028*/ 	.word	index@(_Z13compute_labeliiPiS_S_S_P4edge)
        /*002c*/ 	.word	0x00000000


	//----- nvinfo : EIATTR_REGCOUNT
	.align		4
.L_7:
        /*0030*/ 	.byte	0x04, 0x2f
        /*0032*/ 	.short	(.L_9 - .L_8)
	.align		4
.L_8:
        /*0034*/ 	.word	index@(_Z7relabeliPiS_S_S_S_)
        /*0038*/ 	.word	0x0000000e


	//----- nvinfo : EIATTR_FRAME_SIZE
	.align		4
.L_9:
        /*003c*/ 	.byte	0x04, 0x11
        /*003e*/ 	.short	(.L_11 - .L_10)
	.align		4
.L_10:
        /*0040*/ 	.word	index@(_Z7relabeliPiS_S_S_S_)
        /*0044*/ 	.word	0x00000000


	//----- nvinfo : EIATTR_REGCOUNT
	.align		4
.L_11:
        /*0048*/ 	.byte	0x04, 0x2f
        /*004a*/ 	.short	(.L_13 - .L_12)
	.align		4
.L_12:
        /*004c*/ 	.word	index@(_Z15compute_maxflowiPiP4edge)
        /*0050*/ 	.word	0x00000008


	//----- nvinfo : EIATTR_FRAME_SIZE
	.align		4
.L_13:
        /*0054*/ 	.byte	0x04, 0x11
        /*0056*/ 	.short	(.L_15 - .L_14)
	.align		4
.L_14:
        /*0058*/ 	.word	index@(_Z15compute_maxflowiPiP4edge)
        /*005c*/ 	.word	0x00000000


	//----- nvinfo : EIATTR_REGCOUNT
	.align		4
.L_15:
        /*0060*/ 	.byte	0x04, 0x2f
        /*0062*/ 	.short	(.L_17 - .L_16)
	.align		4
.L_16:
        /*0064*/ 	.word	index@(_Z12global_labeliiPiS_S_P4edge)
        /*0068*/ 	.word	0x00000018


	//----- nvinfo : EIATTR_FRAME_SIZE
	.align		4
.L_17:
        /*006c*/ 	.byte	0x04, 0x11
        /*006e*/ 	.short	(.L_19 - .L_18)
	.align		4
.L_18:
        /*0070*/ 	.word	index@(_Z12global_labeliiPiS_S_P4edge)
        /*0074*/ 	.word	0x00000000


	//----- nvinfo : EIATTR_MIN_STACK_SIZE
	.align		4
.L_19:
        /*0078*/ 	.byte	0x04, 0x12
        /*007a*/ 	.short	(.L_21 - .L_20)
	.align		4
.L_20:
        /*007c*/ 	.word	index@(_Z12global_labeliiPiS_S_P4edge)
        /*0080*/ 	.word	0x00000000


	//----- nvinfo : EIATTR_MIN_STACK_SIZE
	.align		4
.L_21:
        /*0084*/ 	.byte	0x04, 0x12
        /*0086*/ 	.short	(.L_23 - .L_22)
	.align		4
.L_22:
        /*0088*/ 	.word	index@(_Z15compute_maxflowiPiP4edge)
        /*008c*/ 	.word	0x00000000


	//----- nvinfo : EIATTR_MIN_STACK_SIZE
	.align		4
.L_23:
        /*0090*/ 	.byte	0x04, 0x12
        /*0092*/ 	.short	(.L_25 - .L_24)
	.align		4
.L_24:
        /*0094*/ 	.word	index@(_Z7relabeliPiS_S_S_S_)
        /*0098*/ 	.word	0x00000000


	//----- nvinfo : EIATTR_MIN_STACK_SIZE
	.align		4
.L_25:
        /*009c*/ 	.byte	0x04, 0x12
        /*009e*/ 	.short	(.L_27 - .L_26)
	.align		4
.L_26:
        /*00a0*/ 	.word	index@(_Z13compute_labeliiPiS_S_S_P4edge)
        /*00a4*/ 	.word	0x00000000


	//----- nvinfo : EIATTR_MIN_STACK_SIZE
	.align		4
.L_27:
        /*00a8*/ 	.byte	0x04, 0x12
        /*00aa*/ 	.short	(.L_29 - .L_28)
	.align		4
.L_28:
        /*00ac*/ 	.word	index@(_Z4pushiPiS_S_S_S_S_P4edge)
        /*00b0*/ 	.word	0x00000000
.L_29:


//--------------------- .nv.compat                --------------------------
	.section	.nv.compat,"",@"SHT_CUDA_COMPAT_INFO"
	.align	4
        /*0000*/ 	.byte	0x02, 0x09, 0x00, 0x00, 0x02, 0x02, 0x01, 0x00, 0x02, 0x05, 0x05, 0x00, 0x03, 0x07, 0x01, 0x01
        /*0010*/ 	.byte	0x02, 0x03, 0x00, 0x00, 0x02, 0x06, 0x01, 0x00, 0x04, 0x0b, 0x08, 0x00, 0x09, 0x00, 0x00, 0x00
        /*0020*/ 	.byte	0x00, 0x00, 0x00, 0x00


//--------------------- .nv.info._Z12global_labeliiPiS_S_P4edge --------------------------
	.section	.nv.info._Z12global_labeliiPiS_S_P4edge,"",@"SHT_CUDA_INFO"
	.sectionflags	@""
	.align	4


	//----- nvinfo : EIATTR_CUDA_API_VERSION
	.align		4
        /*0000*/ 	.byte	0x04, 0x37
        /*0002*/ 	.short	(.L_31 - .L_30)
.L_30:
        /*0004*/ 	.word	0x00000082


	//----- nvinfo : EIATTR_KPARAM_INFO
	.align		4
.L_31:
        /*0008*/ 	.byte	0x04, 0x17
        /*000a*/ 	.short	(.L_33 - .L_32)
.L_32:
        /*000c*/ 	.word	0x00000000
        /*0010*/ 	.short	0x0005
        /*0012*/ 	.short	0x0020
        /*0014*/ 	.byte	0x00, 0xf5, 0x21, 0x00


	//----- nvinfo : EIATTR_KPARAM_INFO
	.align		4
.L_33:
        /*0018*/ 	.byte	0x04, 0x17
        /*001a*/ 	.short	(.L_35 - .L_34)
.L_34:
        /*001c*/ 	.word	0x00000000
        /*0020*/ 	.short	0x0004
        /*0022*/ 	.short	0x0018
        /*0024*/ 	.byte	0x00, 0xf5, 0x21, 0x00


	//----- nvinfo : EIATTR_KPARAM_INFO
	.align		4
.L_35:
        /*0028*/ 	.byte	0x04, 0x17
        /*002a*/ 	.short	(.L_37 - .L_36)
.L_36:
        /*002c*/ 	.word	0x00000000
        /*0030*/ 	.short	0x0003
        /*0032*/ 	.short	0x0010
        /*0034*/ 	.byte	0x00, 0xf5, 0x21, 0x00


	//----- nvinfo : EIATTR_KPARAM_INFO
	.align		4
.L_37:
        /*0038*/ 	.byte	0x04, 0x17
        /*003a*/ 	.short	(.L_39 - .L_38)
.L_38:
        /*003c*/ 	.word	0x00000000
        /*0040*/ 	.short	0x0002
        /*0042*/ 	.short	0x0008
        /*0044*/ 	.byte	0x00, 0xf5, 0x21, 0x00


	//----- nvinfo : EIATTR_KPARAM_INFO
	.align		4
.L_39:
        /*0048*/ 	.byte	0x04, 0x17
        /*004a*/ 	.short	(.L_41 - .L_40)
.L_40:
        /*004c*/ 	.word	0x00000000
        /*0050*/ 	.short	0x0001
        /*0052*/ 	.short	0x0004
        /*0054*/ 	.byte	0x00, 0xf0, 0x11, 0x00


	//----- nvinfo : EIATTR_KPARAM_INFO
	.align		4
.L_41:
        /*0058*/ 	.byte	0x04, 0x17
        /*005a*/ 	.short	(.L_43 - .L_42)
.L_42:
        /*005c*/ 	.word	0x00000000
        /*0060*/ 	.short	0x0000
        /*0062*/ 	.short	0x0000
        /*0064*/ 	.byte	0x00, 0xf0, 0x11, 0x00


	//----- nvinfo : EIATTR_SPARSE_MMA_MASK
	.align		4
.L_43:
        /*0068*/ 	.byte	0x03, 0x50
        /*006a*/ 	.short	0x0000


	//----- nvinfo : EIATTR_MAXREG_COUNT
	.align		4
        /*006c*/ 	.byte	0x03, 0x1b
        /*006e*/ 	.short	0x00ff


	//----- nvinfo : EIATTR_MERCURY_ISA_VERSION
	.align		4
        /*0070*/ 	.byte	0x03, 0x5f
        /*0072*/ 	.short	0x0101


	//----- nvinfo : EIATTR_INT_WARP_WIDE_INSTR_OFFSETS
	.align		4
        /*0074*/ 	.byte	0x04, 0x31
        /*0076*/ 	.short	(.L_45 - .L_44)


	//   ....[0]....
.L_44:
        /*0078*/ 	.word	0x00000220


	//   ....[1]....
        /*007c*/ 	.word	0x00000370


	//----- nvinfo : EIATTR_VRC_CTA_INIT_COUNT
	.align		4
.L_45:
        /*0080*/ 	.byte	0x02, 0x4a
	.zero		1
	.zero		1


	//----- nvinfo : EIATTR_EXIT_INSTR_OFFSETS
	.align		4
        /*0084*/ 	.byte	0x04, 0x1c
        /*0086*/ 	.short	(.L_47 - .L_46)


	//   ....[0]....
.L_46:
        /*0088*/ 	.word	0x00000070


	//   ....[1]....
        /*008c*/ 	.word	0x000002f0


	//   ....[2]....
        /*0090*/ 	.word	0x00000330


	//   ....[3]....
        /*0094*/ 	.word	0x000003f0


	//----- nvinfo : EIATTR_CRS_STACK_SIZE
	.align		4
.L_47:
        /*0098*/ 	.byte	0x04, 0x1e
        /*009a*/ 	.short	(.L_49 - .L_48)
.L_48:
        /*009c*/ 	.word	0x00000000


	//----- nvinfo : EIATTR_CBANK_PARAM_SIZE
	.align		4
.L_49:
        /*00a0*/ 	.byte	0x03, 0x19
        /*00a2*/ 	.short	0x0028


	//----- nvinfo : EIATTR_PARAM_CBANK
	.align		4
        /*00a4*/ 	.byte	0x04, 0x0a
        /*00a6*/ 	.short	(.L_51 - .L_50)
	.align		4
.L_50:
        /*00a8*/ 	.word	index@(.nv.constant0._Z12global_labeliiPiS_S_P4edge)
        /*00ac*/ 	.short	0x0380
        /*00ae*/ 	.short	0x0028


	//----- nvinfo : EIATTR_SW_WAR
	.align		4
.L_51:
        /*00b0*/ 	.byte	0x04, 0x36
        /*00b2*/ 	.short	(.L_53 - .L_52)
.L_52:
        /*00b4*/ 	.word	0x00000008
.L_53:


//--------------------- .nv.info._Z15compute_maxflowiPiP4edge --------------------------
	.section	.nv.info._Z15compute_maxflowiPiP4edge,"",@"SHT_CUDA_INFO"
	.sectionflags	@""
	.align	4


	//----- nvinfo : EIATTR_CUDA_API_VERSION
	.align		4
        /*0000*/ 	.byte	0x04, 0x37
        /*0002*/ 	.short	(.L_55 - .L_54)
.L_54:
        /*0004*/ 	.word	0x00000082


	//----- nvinfo : EIATTR_KPARAM_INFO
	.align		4
.L_55:
        /*0008*/ 	.byte	0x04, 0x17
        /*000a*/ 	.short	(.L_57 - .L_56)
.L_56:
        /*000c*/ 	.word	0x00000000
        /*0010*/ 	.short	0x0002
        /*0012*/ 	.short	0x0010
        /*0014*/ 	.byte	0x00, 0xf5, 0x21, 0x00


	//----- nvinfo : EIATTR_KPARAM_INFO
	.align		4
.L_57:
        /*0018*/ 	.byte	0x04, 0x17
        /*001a*/ 	.short	(.L_59 - .L_58)
.L_58:
        /*001c*/ 	.word	0x00000000
        /*0020*/ 	.short	0x0001
        /*0022*/ 	.short	0x0008
        /*0024*/ 	.byte	0x00, 0xf5, 0x21, 0x00


	//----- nvinfo : EIATTR_KPARAM_INFO
	.align		4
.L_59:
        /*0028*/ 	.byte	0x04, 0x17
        /*002a*/ 	.short	(.L_61 - .L_60)
.L_60:
        /*002c*/ 	.word	0x00000000
        /*0030*/ 	.short	0x0000
        /*0032*/ 	.short	0x0000
        /*0034*/ 	.byte	0x00, 0xf0, 0x11, 0x00


	//----- nvinfo : EIATTR_SPARSE_MMA_MASK
	.align		4
.L_61:
        /*0038*/ 	.byte	0x03, 0x50
        /*003a*/ 	.short	0x0000


	//----- nvinfo : EIATTR_MAXREG_COUNT
	.align		4
        /*003c*/ 	.byte	0x03, 0x1b
        /*003e*/ 	.short	0x00ff


	//----- nvinfo : EIATTR_MERCURY_ISA_VERSION
	.align		4
        /*0040*/ 	.byte	0x03, 0x5f
        /*0042*/ 	.short	0x0101


	//----- nvinfo : EIATTR_INT_WARP_WIDE_INSTR_OFFSETS
	.align		4
        /*0044*/ 	.byte	0x04, 0x31
        /*0046*/ 	.short	(.L_63 - .L_62)


	//   ....[0]....
.L_62:
        /*0048*/ 	.word	0x00000130


	//   ....[1]....
        /*004c*/ 	.word	0x00000150


	//   ....[2]....
        /*0050*/ 	.word	0x000001f0


	//   ....[3]....
        /*0054*/ 	.word	0x00000200


	//----- nvinfo : EIATTR_VRC_CTA_INIT_COUNT
	.align		4
.L_63:
        /*0058*/ 	.byte	0x02, 0x4a
	.zero		1
	.zero		1


	//----- nvinfo : EIATTR_EXIT_INSTR_OFFSETS
	.align		4
        /*005c*/ 	.byte	0x04, 0x1c
        /*005e*/ 	.short	(.L_65 - .L_64)


	//   ....[0]....
.L_64:
        /*0060*/ 	.word	0x00000070


	//   ....[1]....
        /*0064*/ 	.word	0x000001b0


	//   ....[2]....
        /*0068*/ 	.word	0x00000250


	//----- nvinfo : EIATTR_CRS_STACK_SIZE
	.align		4
.L_65:
        /*006c*/ 	.byte	0x04, 0x1e
        /*006e*/ 	.short	(.L_67 - .L_66)
.L_66:
        /*0070*/ 	.word	0x00000000


	//----- nvinfo : EIATTR_CBANK_PARAM_SIZE
	.align		4
.L_67:
        /*0074*/ 	.byte	0x03, 0x19
        /*0076*/ 	.short	0x0018


	//----- nvinfo : EIATTR_PARAM_CBANK
	.align		4
        /*0078*/ 	.byte	0x04, 0x0a
        /*007a*/ 	.short	(.L_69 - .L_68)
	.align		4
.L_68:
        /*007c*/ 	.word	index@(.nv.constant0._Z15compute_maxflowiPiP4edge)
        /*0080*/ 	.short	0x0380
        /*0082*/ 	.short	0x0018


	//----- nvinfo : EIATTR_SW_WAR
	.align		4
.L_69:
        /*0084*/ 	.byte	0x04, 0x36
        /*0086*/ 	.short	(.L_71 - .L_70)
.L_70:
        /*0088*/ 	.word	0x00000008
.L_71:


//--------------------- .nv.info._Z7relabeliPiS_S_S_S_ --------------------------
	.section	.nv.info._Z7relabeliPiS_S_S_S_,"",@"SHT_CUDA_INFO"
	.sectionflags	@""
	.align	4


	//----- nvinfo : EIATTR_CUDA_API_VERSION
	.align		4
        /*0000*/ 	.byte	0x04, 0x37
        /*0002*/ 	.short	(.L_73 - .L_72)
.L_72:
        /*0004*/ 	.word	0x00000082


	//----- nvinfo : EIATTR_KPARAM_INFO
	.align		4
.L_73:
        /*0008*/ 	.byte	0x04, 0x17
        /*000a*/ 	.short	(.L_75 - .L_74)
.L_74:
        /*000c*/ 	.word	0x00000000
        /*0010*/ 	.short	0x0005
        /*0012*/ 	.short	0x0028
        /*0014*/ 	.byte	0x00, 0xf5, 0x21, 0x00


	//----- nvinfo : EIATTR_KPARAM_INFO
	.align		4
.L_75:
        /*0018*/ 	.byte	0x04, 0x17
        /*001a*/ 	.short	(.L_77 - .L_76)
.L_76:
        /*001c*/ 	.word	0x00000000
        /*0020*/ 	.short	0x0004
        /*0022*/ 	.short	0x0020
        /*0024*/ 	.byte	0x00, 0xf5, 0x21, 0x00


	//----- nvinfo : EIATTR_KPARAM_INFO
	.align		4
.L_77:
        /*0028*/ 	.byte	0x04, 0x17
        /*002a*/ 	.short	(.L_79 - .L_78)
.L_78:
        /*002c*/ 	.word	0x00000000
        /*0030*/ 	.short	0x0003
        /*0032*/ 	.short	0x0018
        /*0034*/ 	.byte	0x00, 0xf5, 0x21, 0x00


	//----- nvinfo : EIATTR_KPARAM_INFO
	.align		4
.L_79:
        /*0038*/ 	.byte	0x04, 0x17
        /*003a*/ 	.short	(.L_81 - .L_80)
.L_80:
        /*003c*/ 	.word	0x00000000
        /*0040*/ 	.short	0x0002
        /*0042*/ 	.short	0x0010
        /*0044*/ 	.byte	0x00, 0xf5, 0x21, 0x00


	//----- nvinfo : EIATTR_KPARAM_INFO
	.align		4
.L_81:
        /*0048*/ 	.byte	0x04, 0x17
        /*004a*/ 	.short	(.L_83 - .L_82)
.L_82:
        /*004c*/ 	.word	0x00000000
        /*0050*/ 	.short	0x0001
        /*0052*/ 	.short	0x0008
        /*0054*/ 	.byte	0x00, 0xf5, 0x21, 0x00


	//----- nvinfo : EIATTR_KPARAM_INFO
	.align		4
.L_83:
        /*0058*/ 	.byte	0x04, 0x17
        /*005a*/ 	.short	(.L_85 - .L_84)
.L_84:
        /*005c*/ 	.word	0x00000000
        /*0060*/ 	.short	0x0000
        /*0062*/ 	.short	0x0000
        /*0064*/ 	.byte	0x00, 0xf0, 0x11, 0x00


	//----- nvinfo : EIATTR_SPARSE_MMA_MASK
	.align		4
.L_85:
        /*0068*/ 	.byte	0x03, 0x50
        /*006a*/ 	.short	0x0000


	//----- nvinfo : EIATTR_MAXREG_COUNT
	.align		4
        /*006c*/ 	.byte	0x03, 0x1b
        /*006e*/ 	.short	0x00ff


	//----- nvinfo : EIATTR_MERCURY_ISA_VERSION
	.align		4
        /*0070*/ 	.byte	0x03, 0x5f
        /*0072*/ 	.short	0x0101


	//----- nvinfo : EIATTR_INT_WARP_WIDE_INSTR_OFFSETS
	.align		4
        /*0074*/ 	.byte	0x04, 0x31
        /*0076*/ 	.short	(.L_87 - .L_86)


	//   ....[0]....
.L_86:
        /*0078*/ 	.word	0x00000210


	//----- nvinfo : EIATTR_VRC_CTA_INIT_COUNT
	.align		4
.L_87:
        /*007c*/ 	.byte	0x02, 0x4a
	.zero		1
	.zero		1


	//----- nvinfo : EIATTR_EXIT_INSTR_OFFSETS
	.align		4
        /*0080*/ 	.byte	0x04, 0x1c
        /*0082*/ 	.short	(.L_89 - .L_88)


	//   ....[0]....
.L_88:
        /*0084*/ 	.word	0x00000090


	//   ....[1]....
        /*0088*/ 	.word	0x000001e0


	//   ....[2]....
        /*008c*/ 	.word	0x00000260


	//----- nvinfo : EIATTR_CBANK_PARAM_SIZE
	.align		4
.L_89:
        /*0090*/ 	.byte	0x03, 0x19
        /*0092*/ 	.short	0x0030


	//----- nvinfo : EIATTR_PARAM_CBANK
	.align		4
        /*0094*/ 	.byte	0x04, 0x0a
        /*0096*/ 	.short	(.L_91 - .L_90)
	.align		4
.L_90:
        /*0098*/ 	.word	index@(.nv.constant0._Z7relabeliPiS_S_S_S_)
        /*009c*/ 	.short	0x0380
        /*009e*/ 	.short	0x0030


	//----- nvinfo : EIATTR_SW_WAR
	.align		4
.L_91:
        /*00a0*/ 	.byte	0x04, 0x36
        /*00a2*/ 	.short	(.L_93 - .L_92)
.L_92:
        /*00a4*/ 	.word	0x00000008
.L_93:


//--------------------- .nv.info._Z13compute_labeliiPiS_S_S_P4edge --------------------------
	.section	.nv.info._Z13compute_labeliiPiS_S_S_P4edge,"",@"SHT_CUDA_INFO"
	.sectionflags	@""
	.align	4


	//----- nvinfo : EIATTR_CUDA_API_VERSION
	.align		4
        /*0000*/ 	.byte	0x04, 0x37
        /*0002*/ 	.short	(.L_95 - .L_94)
.L_94:
        /*0004*/ 	.word	0x00000082


	//----- nvinfo : EIATTR_KPARAM_INFO
	.align		4
.L_95:
        /*0008*/ 	.byte	0x04, 0x17
        /*000a*/ 	.short	(.L_97 - .L_96)
.L_96:
        /*000c*/ 	.word	0x00000000
        /*0010*/ 	.short	0x0006
        /*0012*/ 	.short	0x0028
        /*0014*/ 	.byte	0x00, 0xf5, 0x21, 0x00


	//----- nvinfo : EIATTR_KPARAM_INFO
	.align		4
.L_97:
        /*0018*/ 	.byte	0x04, 0x17
        /*001a*/ 	.short	(.L_99 - .L_98)
.L_98:
        /*001c*/ 	.word	0x00000000
        /*0020*/ 	.short	0x0005
        /*0022*/ 	.short	0x0020
        /*0024*/ 	.byte	0x00, 0xf5, 0x21, 0x00


	//----- nvinfo : EIATTR_KPARAM_INFO
	.align		4
.L_99:
        /*0028*/ 	.byte	0x04, 0x17
        /*002a*/ 	.short	(.L_101 - .L_100)
.L_100:
        /*002c*/ 	.word	0x00000000
        /*0030*/ 	.short	0x0004
        /*0032*/ 	.short	0x0018
        /*0034*/ 	.byte	0x00, 0xf5, 0x21, 0x00


	//----- nvinfo : EIATTR_KPARAM_INFO
	.align		4
.L_101:
        /*0038*/ 	.byte	0x04, 0x17
        /*003a*/ 	.short	(.L_103 - .L_102)
.L_102:
        /*003c*/ 	.word	0x00000000
        /*0040*/ 	.short	0x0003
        /*0042*/ 	.short	0x0010
        /*0044*/ 	.byte	0x00, 0xf5, 0x21, 0x00


	//----- nvinfo : EIATTR_KPARAM_INFO
	.align		4
.L_103:
        /*0048*/ 	.byte	0x04, 0x17
        /*004a*/ 	.short	(.L_105 - .L_104)
.L_104:
        /*004c*/ 	.word	0x00000000
        /*0050*/ 	.short	0x0002
        /*0052*/ 	.short	0x0008
        /*0054*/ 	.byte	0x00, 0xf5, 0x21, 0x00


	//----- nvinfo : EIATTR_KPARAM_INFO
	.align		4
.L_105:
        /*0058*/ 	.byte	0x04, 0x17
        /*005a*/ 	.short	(.L_107 - .L_106)
.L_106:
        /*005c*/ 	.word	0x00000000
        /*0060*/ 	.short	0x0001
        /*0062*/ 	.short	0x0004
        /*0064*/ 	.byte	0x00, 0xf0, 0x11, 0x00


	//----- nvinfo : EIATTR_KPARAM_INFO
	.align		4
.L_107:
        /*0068*/ 	.byte	0x04, 0x17
        /*006a*/ 	.short	(.L_109 - .L_108)
.L_108:
        /*006c*/ 	.word	0x00000000
        /*0070*/ 	.short	0x0000
        /*0072*/ 	.short	0x0000
        /*0074*/ 	.byte	0x00, 0xf0, 0x11, 0x00


	//----- nvinfo : EIATTR_SPARSE_MMA_MASK
	.align		4
.L_109:
        /*0078*/ 	.byte	0x03, 0x50
        /*007a*/ 	.short	0x0000


	//----- nvinfo : EIATTR_MAXREG_COUNT
	.align		4
        /*007c*/ 	.byte	0x03, 0x1b
        /*007e*/ 	.short	0x00ff


	//----- nvinfo : EIATTR_MERCURY_ISA_VERSION
	.align		4
        /*0080*/ 	.byte	0x03, 0x5f
        /*0082*/ 	.short	0x0101


	//----- nvinfo : EIATTR_VRC_CTA_INIT_COUNT
	.align		4
        /*0084*/ 	.byte	0x02, 0x4a
	.zero		1
	.zero		1


	//----- nvinfo : EIATTR_EXIT_INSTR_OFFSETS
	.align		4
        /*0088*/ 	.byte	0x04, 0x1c
        /*008a*/ 	.short	(.L_111 - .L_110)


	//   ....[0]....
.L_110:
        /*008c*/ 	.word	0x00000070


	//   ....[1]....
        /*0090*/ 	.word	0x000003d0


	//   ....[2]....
        /*0094*/ 	.word	0x00000450


	//----- nvinfo : EIATTR_CRS_STACK_SIZE
	.align		4
.L_111:
        /*0098*/ 	.byte	0x04, 0x1e
        /*009a*/ 	.short	(.L_113 - .L_112)
.L_112:
        /*009c*/ 	.word	0x00000000


	//----- nvinfo : EIATTR_CBANK_PARAM_SIZE
	.align		4
.L_113:
        /*00a0*/ 	.byte	0x03, 0x19
        /*00a2*/ 	.short	0x0030


	//----- nvinfo : EIATTR_PARAM_CBANK
	.align		4
        /*00a4*/ 	.byte	0x04, 0x0a
        /*00a6*/ 	.short	(.L_115 - .L_114)
	.align		4
.L_114:
        /*00a8*/ 	.word	index@(.nv.constant0._Z13compute_labeliiPiS_S_S_P4edge)
        /*00ac*/ 	.short	0x0380
        /*00ae*/ 	.short	0x0030


	//----- nvinfo : EIATTR_SW_WAR
	.align		4
.L_115:
        /*00b0*/ 	.byte	0x04, 0x36
        /*00b2*/ 	.short	(.L_117 - .L_116)
.L_116:
        /*00b4*/ 	.word	0x00000008
.L_117:


//--------------------- .nv.info._Z4pushiPiS_S_S_S_S_P4edge --------------------------
	.section	.nv.info._Z4pushiPiS_S_S_S_S_P4edge,"",@"SHT_CUDA_INFO"
	.sectionflags	@""
	.align	4


	//----- nvinfo : EIATTR_CUDA_API_VERSION
	.align		4
        /*0000*/ 	.byte	0x04, 0x37
        /*0002*/ 	.short	(.L_119 - .L_118)
.L_118:
        /*0004*/ 	.word	0x00000082


	//----- nvinfo : EIATTR_KPARAM_INFO
	.align		4
.L_119:
        /*0008*/ 	.byte	0x04, 0x17
        /*000a*/ 	.short	(.L_121 - .L_120)
.L_120:
        /*000c*/ 	.word	0x00000000
        /*0010*/ 	.short	0x0007
        /*0012*/ 	.short	0x0038
        /*0014*/ 	.byte	0x00, 0xf5, 0x21, 0x00


	//----- nvinfo : EIATTR_KPARAM_INFO
	.align		4
.L_121:
        /*0018*/ 	.byte	0x04, 0x17
        /*001a*/ 	.short	(.L_123 - .L_122)
.L_122:
        /*001c*/ 	.word	0x00000000
        /*0020*/ 	.short	0x0006
        /*0022*/ 	.short	0x0030
        /*0024*/ 	.byte	0x00, 0xf5, 0x21, 0x00


	//----- nvinfo : EIATTR_KPARAM_INFO
	.align		4
.L_123:
        /*0028*/ 	.byte	0x04, 0x17
        /*002a*/ 	.short	(.L_125 - .L_124)
.L_124:
        /*002c*/ 	.word	0x00000000
        /*0030*/ 	.short	0x0005
        /*0032*/ 	.short	0x0028
        /*0034*/ 	.byte	0x00, 0xf5, 0x21, 0x00


	//----- nvinfo : EIATTR_KPARAM_INFO
	.align		4
.L_125:
        /*0038*/ 	.byte	0x04, 0x17
        /*003a*/ 	.short	(.L_127 - .L_126)
.L_126:
        /*003c*/ 	.word	0x00000000
        /*0040*/ 	.short	0x0004
        /*0042*/ 	.short	0x0020
        /*0044*/ 	.byte	0x00, 0xf5, 0x21, 0x00


	//----- nvinfo : EIATTR_KPARAM_INFO
	.align		4
.L_127:
        /*0048*/ 	.byte	0x04, 0x17
        /*004a*/ 	.short	(.L_129 - .L_128)
.L_128:
        /*004c*/ 	.word	0x00000000
        /*0050*/ 	.short	0x0003
        /*0052*/ 	.short	0x0018
        /*0054*/ 	.byte	0x00, 0xf5, 0x21, 0x00


	//----- nvinfo : EIATTR_KPARAM_INFO
	.align		4
.L_129:
        /*0058*/ 	.byte	0x04, 0x17
        /*005a*/ 	.short	(.L_131 - .L_130)
.L_130:
        /*005c*/ 	.word	0x00000000
        /*0060*/ 	.short	0x0002
        /*0062*/ 	.short	0x0010
        /*0064*/ 	.byte	0x00, 0xf5, 0x21, 0x00


	//----- nvinfo : EIATTR_KPARAM_INFO
	.align		4
.L_131:
        /*0068*/ 	.byte	0x04, 0x17
        /*006a*/ 	.short	(.L_133 - .L_132)
.L_132:
        /*006c*/ 	.word	0x00000000
        /*0070*/ 	.short	0x0001
        /*0072*/ 	.short	0x0008
        /*0074*/ 	.byte	0x00, 0xf5, 0x21, 0x00


	//----- nvinfo : EIATTR_KPARAM_INFO
	.align		4
.L_133:
        /*0078*/ 	.byte	0x04, 0x17
        /*007a*/ 	.short	(.L_135 - .L_134)
.L_134:
        /*007c*/ 	.word	0x00000000
        /*0080*/ 	.short	0x0000
        /*0082*/ 	.short	0x0000
        /*0084*/ 	.byte	0x00, 0xf0, 0x11, 0x00


	//----- nvinfo : EIATTR_SPARSE_MMA_MASK
	.align		4
.L_135:
        /*0088*/ 	.byte	0x03, 0x50
        /*008a*/ 	.short	0x0000


	//----- nvinfo : EIATTR_MAXREG_COUNT
	.align		4
        /*008c*/ 	.byte	0x03, 0x1b
        /*008e*/ 	.short	0x00ff


	//----- nvinfo : EIATTR_MERCURY_ISA_VERSION
	.align		4
        /*0090*/ 	.byte	0x03, 0x5f
        /*0092*/ 	.short	0x0101


	//----- nvinfo : EIATTR_VRC_CTA_INIT_COUNT
	.align		4
        /*0094*/ 	.byte	0x02, 0x4a
	.zero		1
	.zero		1


	//----- nvinfo : EIATTR_EXIT_INSTR_OFFSETS
	.align		4
        /*0098*/ 	.byte	0x04, 0x1c
        /*009a*/ 	.short	(.L_137 - .L_136)


	//   ....[0]....
.L_136:
        /*009c*/ 	.word	0x00000090


	//   ....[1]....
        /*00a0*/ 	.word	0x00000140


	//   ....[2]....
        /*00a4*/ 	.word	0x000001f0


	//   ....[3]....
        /*00a8*/ 	.word	0x000004e0


	//----- nvinfo : EIATTR_CRS_STACK_SIZE
	.align		4
.L_137:
        /*00ac*/ 	.byte	0x04, 0x1e
        /*00ae*/ 	.short	(.L_139 - .L_138)
.L_138:
        /*00b0*/ 	.word	0x00000000


	//----- nvinfo : EIATTR_CBANK_PARAM_SIZE
	.align		4
.L_139:
        /*00b4*/ 	.byte	0x03, 0x19
        /*00b6*/ 	.short	0x0040


	//----- nvinfo : EIATTR_PARAM_CBANK
	.align		4
        /*00b8*/ 	.byte	0x04, 0x0a
        /*00ba*/ 	.short	(.L_141 - .L_140)
	.align		4
.L_140:
        /*00bc*/ 	.word	index@(.nv.constant0._Z4pushiPiS_S_S_S_S_P4edge)
        /*00c0*/ 	.short	0x0380
        /*00c2*/ 	.short	0x0040


	//----- nvinfo : EIATTR_SW_WAR
	.align		4
.L_141:
        /*00c4*/ 	.byte	0x04, 0x36
        /*00c6*/ 	.short	(.L_143 - .L_142)
.L_142:
        /*00c8*/ 	.word	0x00000008
.L_143:


//--------------------- .nv.callgraph             --------------------------
	.section	.nv.callgraph,"",@"SHT_CUDA_CALLGRAPH"
	.align	4
	.sectionentsize	8
	.align		4
        /*0000*/ 	.word	0x00000000
	.align		4
        /*0004*/ 	.word	0xffffffff
	.align		4
        /*0008*/ 	.word	0x00000000
	.align		4
        /*000c*/ 	.word	0xfffffffe
	.align		4
        /*0010*/ 	.word	0x00000000
	.align		4
        /*0014*/ 	.word	0xfffffffd
	.align		4
        /*0018*/ 	.word	0x00000000
	.align		4
        /*001c*/ 	.word	0xfffffffc


//--------------------- .text._Z12global_labeliiPiS_S_P4edge --------------------------
	.section	.text._Z12global_labeliiPiS_S_P4edge,"ax",@progbits
	.align	128
        .global         _Z12global_labeliiPiS_S_P4edge
        .type           _Z12global_labeliiPiS_S_P4edge,@function
        .size           _Z12global_labeliiPiS_S_P4edge,(.L_x_20 - _Z12global_labeliiPiS_S_P4edge)
        .other          _Z12global_labeliiPiS_S_P4edge,@"STO_CUDA_ENTRY STV_DEFAULT"
_Z12global_labeliiPiS_S_P4edge:
.text._Z12global_labeliiPiS_S_P4edge:
[----:B------:R-:W-:Y:S01]  /*0000*/  LDC R1, c[0x0][0x37c] ;  /* 0x0000df00ff017b82 */ /* 0x000fe20000000800 */
[----:B------:R-:W0:Y:S07]  /*0010*/  S2R R0, SR_TID.X ;  /* 0x0000000000007919 */ /* 0x000e2e0000002100 */
[----:B------:R-:W0:Y:S01]  /*0020*/  S2UR UR4, SR_CTAID.X ;  /* 0x00000000000479c3 */ /* 0x000e220000002500 */
[----:B------:R-:W1:Y:S07]  /*0030*/  LDCU UR5, c[0x0][0x380] ;  /* 0x00007000ff0577ac */ /* 0x000e6e0008000800 */
[----:B------:R-:W0:Y:S02]  /*0040*/  LDC R3, c[0x0][0x360] ;  /* 0x0000d800ff037b82 */ /* 0x000e240000000800 */
[----:B0-----:R-:W-:-:S05]  /*0050*/  IMAD R3, R3, UR4, R0 ;  /* 0x0000000403037c24 */ /* 0x001fca000f8e0200 */
[----:B-1----:R-:W-:-:S13]  /*0060*/  ISETP.GE.AND P0, PT, R3, UR5, PT ;  /* 0x0000000503007c0c */ /* 0x002fda000bf06270 */
[----:B------:R-:W-:Y:S05]  /*0070*/  @P0 EXIT ;  /* 0x000000000000094d */ /* 0x000fea0003800000 */
[----:B------:R-:W0:Y:S01]  /*0080*/  LDC.64 R14, c[0x0][0x3a0] ;  /* 0x0000e800ff0e7b82 */ /* 0x000e220000000a00 */
[----:B------:R-:W1:Y:S07]  /*0090*/  LDCU.64 UR4, c[0x0][0x358] ;  /* 0x00006b00ff0477ac */ /* 0x000e6e0008000a00 */
[----:B------:R-:W2:Y:S08]  /*00a0*/  LDC.64 R16, c[0x0][0x390] ;  /* 0x0000e400ff107b82 */ /* 0x000eb00000000a00 */
[----:B------:R-:W3:Y:S01]  /*00b0*/  LDC R12, c[0x0][0x384] ;  /* 0x0000e100ff0c7b82 */ /* 0x000ee20000000800 */
[----:B0-----:R-:W-:-:S07]  /*00c0*/  IMAD.WIDE R14, R3, 0x10, R14 ;  /* 0x00000010030e7825 */ /* 0x001fce00078e020e */
[----:B------:R-:W0:Y:S01]  /*00d0*/  LDC.64 R4, c[0x0][0x388] ;  /* 0x0000e200ff047b82 */ /* 0x000e220000000a00 */
[----:B-1----:R-:W2:Y:S04]  /*00e0*/  LDG.E R7, desc[UR4][R14.64+0x4] ;  /* 0x000004040e077981 */ /* 0x002ea8000c1e1900 */
[----:B------:R-:W4:Y:S04]  /*00f0*/  LDG.E R9, desc[UR4][R14.64+0x8] ;  /* 0x000008040e097981 */ /* 0x000f28000c1e1900 */
[----:B------:R-:W4:Y:S04]  /*0100*/  LDG.E R0, desc[UR4][R14.64+0xc] ;  /* 0x00000c040e007981 */ /* 0x000f28000c1e1900 */
[----:B------:R-:W5:Y:S01]  /*0110*/  LDG.E R13, desc[UR4][R14.64] ;  /* 0x000000040e0d7981 */ /* 0x000f62000c1e1900 */
[----:B--2---:R-:W-:-:S05]  /*0120*/  IMAD.WIDE R2, R7, 0x4, R16 ;  /* 0x0000000407027825 */ /* 0x004fca00078e0210 */
[----:B------:R-:W2:Y:S01]  /*0130*/  LDG.E R11, desc[UR4][R2.64] ;  /* 0x00000004020b7981 */ /* 0x000ea2000c1e1900 */
[----:B----4-:R-:W-:Y:S01]  /*0140*/  ISETP.GE.AND P0, PT, R0, R9, PT ;  /* 0x000000090000720c */ /* 0x010fe20003f06270 */
[----:B------:R-:W-:Y:S01]  /*0150*/  BSSY.RECONVERGENT B0, `(.L_x_0) ;  /* 0x0000016000007945 */ /* 0x000fe20003800200 */
[----:B---3--:R-:W-:Y:S02]  /*0160*/  VIADD R9, R12, 0x1 ;  /* 0x000000010c097836 */ /* 0x008fe40000000000 */
[----:B0-----:R-:W-:Y:S01]  /*0170*/  IMAD.WIDE R6, R7, 0x4, R4 ;  /* 0x0000000407067825 */ /* 0x001fe200078e0204 */
[----:B--2---:R-:W-:-:S03]  /*0180*/  ISETP.NE.OR P0, PT, R11, R12, P0 ;  /* 0x0000000c0b00720c */ /* 0x004fc60000705670 */
[----:B-----5:R-:W-:-:S10]  /*0190*/  IMAD.WIDE R10, R13, 0x4, R16 ;  /* 0x000000040d0a7825 */ /* 0x020fd400078e0210 */
[----:B------:R-:W-:Y:S05]  /*01a0*/  @P0 BRA `(.L_x_1) ;  /* 0x0000000000400947 */ /* 0x000fea0003800000 */
[----:B------:R-:W-:Y:S01]  /*01b0*/  MOV R8, 0xffffffff ;  /* 0xffffffff00087802 */ /* 0x000fe20000000f00 */
[----:B------:R-:W-:-:S05]  /*01c0*/  IMAD.WIDE R14, R13, 0x4, R16 ;  /* 0x000000040d0e7825 */ /* 0x000fca00078e0210 */
[----:B------:R-:W2:Y:S02]  /*01d0*/  ATOMG.E.CAS.STRONG.GPU PT, R8, [R14], R8, R9 ;  /* 0x000000080e0873a9 */ /* 0x000ea400001ee109 */
[----:B--2---:R-:W-:-:S13]  /*01e0*/  ISETP.NE.AND P0, PT, R8, -0x1, PT ;  /* 0xffffffff0800780c */ /* 0x004fda0003f05270 */
[----:B------:R-:W-:Y:S05]  /*01f0*/  @P0 BRA `(.L_x_1) ;  /* 0x00000000002c0947 */ /* 0x000fea0003800000 */
[----:B------:R-:W2:Y:S01]  /*0200*/  LDG.E R8, desc[UR4][R6.64] ;  /* 0x0000000406087981 */ /* 0x000ea2000c1e1900 */
[----:B------:R-:W0:Y:S01]  /*0210*/  LDC.64 R16, c[0x0][0x398] ;  /* 0x0000e600ff107b82 */ /* 0x000e220000000a00 */
[----:B------:R-:W-:Y:S01]  /*0220*/  VOTEU.ANY UR6, UPT, PT ;  /* 0x0000000000067886 */ /* 0x000fe200038e0100 */
[----:B------:R-:W1:Y:S01]  /*0230*/  S2R R14, SR_LANEID ;  /* 0x00000000000e7919 */ /* 0x000e620000000000 */
[----:B------:R-:W-:Y:S02]  /*0240*/  UFLO.U32 UR7, UR6 ;  /* 0x00000006000772bd */ /* 0x000fe400080e0000 */
[----:B------:R-:W0:Y:S04]  /*0250*/  POPC R21, UR6 ;  /* 0x0000000600157d09 */ /* 0x000e280008000000 */
[----:B-1----:R-:W-:Y:S01]  /*0260*/  ISETP.EQ.U32.AND P0, PT, R14, UR7, PT ;  /* 0x000000070e007c0c */ /* 0x002fe2000bf02070 */
[----:B------:R-:W-:-:S04]  /*0270*/  IMAD.WIDE R14, R13, 0x4, R4 ;  /* 0x000000040d0e7825 */ /* 0x000fc800078e0204 */
[----:B--2---:R-:W-:-:S05]  /*0280*/  VIADD R19, R8, 0x1 ;  /* 0x0000000108137836 */ /* 0x004fca0000000000 */
[----:B------:R1:W-:Y:S04]  /*0290*/  STG.E desc[UR4][R14.64], R19 ;  /* 0x000000130e007986 */ /* 0x0003e8000c101904 */
[----:B0-----:R1:W-:Y:S02]  /*02a0*/  @P0 REDG.E.ADD.STRONG.GPU desc[UR4][R16.64], R21 ;  /* 0x000000151000098e */ /* 0x0013e4000c12e104 */
.L_x_1:
[----:B------:R-:W-:Y:S05]  /*02b0*/  BSYNC.RECONVERGENT B0 ;  /* 0x0000000000007941 */ /* 0x000fea0003800200 */
.L_x_0:
[----:B------:R-:W2:Y:S01]  /*02c0*/  LDG.E R11, desc[UR4][R10.64] ;  /* 0x000000040a0b7981 */ /* 0x000ea2000c1e1900 */
[----:B------:R-:W-:-:S04]  /*02d0*/  ISETP.NE.AND P0, PT, R0, RZ, PT ;  /* 0x000000ff0000720c */ /* 0x000fc80003f05270 */
[----:B--2---:R-:W-:-:S13]  /*02e0*/  ISETP.NE.OR P0, PT, R11, R12, !P0 ;  /* 0x0000000c0b00720c */ /* 0x004fda0004705670 */
[----:B------:R-:W-:Y:S05]  /*02f0*/  @P0 EXIT ;  /* 0x000000000000094d */ /* 0x000fea0003800000 */
[----:B------:R-:W-:-:S05]  /*0300*/  MOV R8, 0xffffffff ;  /* 0xffffffff00087802 */ /* 0x000fca0000000f00 */
[----:B------:R-:W2:Y:S02]  /*0310*/  ATOMG.E.CAS.STRONG.GPU PT, R2, [R2], R8, R9 ;  /* 0x00000008020273a9 */ /* 0x000ea400001ee109 */
[----:B--2---:R-:W-:-:S13]  /*0320*/  ISETP.NE.AND P0, PT, R2, -0x1, PT ;  /* 0xffffffff0200780c */ /* 0x004fda0003f05270 */
[----:B------:R-:W-:Y:S05]  /*0330*/  @P0 EXIT ;  /* 0x000000000000094d */ /* 0x000fea0003800000 */
[----:B------:R-:W-:-:S06]  /*0340*/  IMAD.WIDE R4, R13, 0x4, R4 ;  /* 0x000000040d047825 */ /* 0x000fcc00078e0204 */
[----:B------:R-:W2:Y:S01]  /*0350*/  LDG.E R4, desc[UR4][R4.64] ;  /* 0x0000000404047981 */ /* 0x000ea2000c1e1900 */
[----:B------:R-:W0:Y:S01]  /*0360*/  LDC.64 R2, c[0x0][0x398] ;  /* 0x0000e600ff027b82 */ /* 0x000e220000000a00 */
[----:B------:R-:W-:Y:S01]  /*0370*/  VOTEU.ANY UR6, UPT, PT ;  /* 0x0000000000067886 */ /* 0x000fe200038e0100 */
[----:B------:R-:W3:Y:S01]  /*0380*/  S2R R0, SR_LANEID ;  /* 0x0000000000007919 */ /* 0x000ee20000000000 */
[----:B------:R-:W-:Y:S02]  /*0390*/  UFLO.U32 UR7, UR6 ;  /* 0x00000006000772bd */ /* 0x000fe400080e0000 */
[----:B------:R-:W0:Y:S04]  /*03a0*/  POPC R11, UR6 ;  /* 0x00000006000b7d09 */ /* 0x000e280008000000 */
[----:B---3--:R-:W-:Y:S01]  /*03b0*/  ISETP.EQ.U32.AND P0, PT, R0, UR7, PT ;  /* 0x0000000700007c0c */ /* 0x008fe2000bf02070 */
[----:B--2---:R-:W-:-:S05]  /*03c0*/  VIADD R9, R4, 0x1 ;  /* 0x0000000104097836 */ /* 0x004fca0000000000 */
[----:B------:R-:W-:Y:S07]  /*03d0*/  STG.E desc[UR4][R6.64], R9 ;  /* 0x0000000906007986 */ /* 0x000fee000c101904 */
[----:B0-----:R-:W-:Y:S01]  /*03e0*/  @P0 REDG.E.ADD.STRONG.GPU desc[UR4][R2.64], R11 ;  /* 0x0000000b0200098e */ /* 0x001fe2000c12e104 */
[----:B------:R-:W-:Y:S05]  /*03f0*/  EXIT ;  /* 0x000000000000794d */ /* 0x000fea0003800000 */
.L_x_2:
[----:B------:R-:W-:-:S00]  /*0400*/  BRA `(.L_x_2) ;  /* 0xfffffffc00fc7947 */ /* 0x000fc0000383ffff */
[----:B------:R-:W-:-:S00]  /*0410*/  NOP ;  /* 0x0000000000007918 */ /* 0x000fc00000000000 */
        /* <DEDUP_REMOVED lines=14> */
.L_x_20:


//--------------------- .text._Z15compute_maxflowiPiP4edge --------------------------
	.section	.text._Z15compute_maxflowiPiP4edge,"ax",@progbits
	.align	128
        .global         _Z15compute_maxflowiPiP4edge
        .type           _Z15compute_maxflowiPiP4edge,@function
        .size           _Z15compute_maxflowiPiP4edge,(.L_x_21 - _Z15compute_maxflowiPiP4edge)
        .other          _Z15compute_maxflowiPiP4edge,@"STO_CUDA_ENTRY STV_DEFAULT"
_Z15compute_maxflowiPiP4edge:
.text._Z15compute_maxflowiPiP4edge:
        /* <DEDUP_REMOVED lines=9> */
[----:B------:R-:W1:Y:S01]  /*0090*/  LDCU.64 UR6, c[0x0][0x358] ;  /* 0x00006b00ff0677ac */ /* 0x000e620008000a00 */
[----:B0-----:R-:W-:-:S05]  /*00a0*/  IMAD.WIDE R2, R5, 0x10, R2 ;  /* 0x0000001005027825 */ /* 0x001fca00078e0202 */
[----:B-1----:R-:W2:Y:S04]  /*00b0*/  LDG.E R5, desc[UR6][R2.64] ;  /* 0x0000000602057981 */ /* 0x002ea8000c1e1900 */
[----:B------:R-:W3:Y:S04]  /*00c0*/  LDG.E R0, desc[UR6][R2.64+0x4] ;  /* 0x0000040602007981 */ /* 0x000ee8000c1e1900 */
[----:B------:R0:W5:Y:S01]  /*00d0*/  LDG.E R4, desc[UR6][R2.64+0xc] ;  /* 0x00000c0602047981 */ /* 0x000162000c1e1900 */
[----:B------:R-:W-:Y:S01]  /*00e0*/  BSSY.RECONVERGENT B0, `(.L_x_3) ;  /* 0x000000c000007945 */ /* 0x000fe20003800200 */
[----:B--2---:R-:W-:-:S02]  /*00f0*/  ISETP.NE.AND P1, PT, R5, RZ, PT ;  /* 0x000000ff0500720c */ /* 0x004fc40003f25270 */
[----:B---3--:R-:W-:-:S11]  /*0100*/  ISETP.NE.AND P0, PT, R0, RZ, PT ;  /* 0x000000ff0000720c */ /* 0x008fd60003f05270 */
[----:B0-----:R-:W-:Y:S05]  /*0110*/  @P1 BRA `(.L_x_4) ;  /* 0x0000000000201947 */ /* 0x001fea0003800000 */
[----:B------:R-:W0:Y:S01]  /*0120*/  S2R R0, SR_LANEID ;  /* 0x0000000000007919 */ /* 0x000e220000000000 */
[----:B-----5:R-:W1:Y:S08]  /*0130*/  REDUX.SUM UR5, R4 ;  /* 0x00000000040573c4 */ /* 0x020e70000000c000 */
[----:B------:R-:W2:Y:S01]  /*0140*/  LDC.64 R2, c[0x0][0x388] ;  /* 0x0000e200ff027b82 */ /* 0x000ea20000000a00 */
[----:B------:R-:W-:-:S02]  /*0150*/  VOTEU.ANY UR4, UPT, PT ;  /* 0x0000000000047886 */ /* 0x000fc400038e0100 */
[----:B------:R-:W-:Y:S01]  /*0160*/  UFLO.U32 UR4, UR4 ;  /* 0x00000004000472bd */ /* 0x000fe200080e0000 */
[----:B-1----:R-:W-:-:S05]  /*0170*/  IMAD.U32 R5, RZ, RZ, UR5 ;  /* 0x00000005ff057e24 */ /* 0x002fca000f8e00ff */
[----:B0-----:R-:W-:-:S13]  /*0180*/  ISETP.EQ.U32.AND P1, PT, R0, UR4, PT ;  /* 0x0000000400007c0c */ /* 0x001fda000bf22070 */
[----:B--2---:R0:W-:Y:S02]  /*0190*/  @P1 REDG.E.ADD.STRONG.GPU desc[UR6][R2.64], R5 ;  /* 0x000000050200198e */ /* 0x0041e4000c12e106 */
.L_x_4:
[----:B------:R-:W-:Y:S05]  /*01a0*/  BSYNC.RECONVERGENT B0 ;  /* 0x0000000000007941 */ /* 0x000fea0003800200 */
.L_x_3:
[----:B------:R-:W-:Y:S05]  /*01b0*/  @P0 EXIT ;  /* 0x000000000000094d */ /* 0x000fea0003800000 */
[----:B------:R-:W1:Y:S01]  /*01c0*/  S2R R0, SR_LANEID ;  /* 0x0000000000007919 */ /* 0x000e620000000000 */
[----:B-----5:R-:W-:Y:S01]  /*01d0*/  IMAD.MOV R4, RZ, RZ, -R4 ;  /* 0x000000ffff047224 */ /* 0x020fe200078e0a04 */
[----:B0-----:R-:W0:Y:S01]  /*01e0*/  LDC.64 R2, c[0x0][0x388] ;  /* 0x0000e200ff027b82 */ /* 0x001e220000000a00 */
[----:B------:R-:W-:-:S07]  /*01f0*/  VOTEU.ANY UR4, UPT, PT ;  /* 0x0000000000047886 */ /* 0x000fce00038e0100 */
[----:B------:R-:W2:Y:S01]  /*0200*/  REDUX.SUM UR5, R4 ;  /* 0x00000000040573c4 */ /* 0x000ea2000000c000 */
[----:B------:R-:W-:Y:S01]  /*0210*/  UFLO.U32 UR4, UR4 ;  /* 0x00000004000472bd */ /* 0x000fe200080e0000 */
[----:B--2---:R-:W-:-:S05]  /*0220*/  IMAD.U32 R5, RZ, RZ, UR5 ;  /* 0x00000005ff057e24 */ /* 0x004fca000f8e00ff */
[----:B-1----:R-:W-:-:S13]  /*0230*/  ISETP.EQ.U32.AND P0, PT, R0, UR4, PT ;  /* 0x0000000400007c0c */ /* 0x002fda000bf02070 */
[----:B0-----:R-:W-:Y:S01]  /*0240*/  @P0 REDG.E.ADD.STRONG.GPU desc[UR6][R2.64], R5 ;  /* 0x000000050200098e */ /* 0x001fe2000c12e106 */
[----:B------:R-:W-:Y:S05]  /*0250*/  EXIT ;  /* 0x000000000000794d */ /* 0x000fea0003800000 */
.L_x_5:
        /* <DEDUP_REMOVED lines=10> */
.L_x_21:


//--------------------- .text._Z7relabeliPiS_S_S_S_ --------------------------
	.section	.text._Z7relabeliPiS_S_S_S_,"ax",@progbits
	.align	128
        .global         _Z7relabeliPiS_S_S_S_
        .type           _Z7relabeliPiS_S_S_S_,@function
        .size           _Z7relabeliPiS_S_S_S_,(.L_x_22 - _Z7relabeliPiS_S_S_S_)
        .other          _Z7relabeliPiS_S_S_S_,@"STO_CUDA_ENTRY STV_DEFAULT"
_Z7relabeliPiS_S_S_S_:
.text._Z7relabeliPiS_S_S_S_:
[----:B------:R-:W-:Y:S01]  /*0000*/  LDC R1, c[0x0][0x37c] ;  /* 0x0000df00ff017b82 */ /* 0x000fe20000000800 */
[----:B------:R-:W0:Y:S07]  /*0010*/  S2R R0, SR_TID.X ;  /* 0x0000000000007919 */ /* 0x000e2e0000002100 */
[----:B------:R-:W0:Y:S01]  /*0020*/  S2UR UR5, SR_CTAID.X ;  /* 0x00000000000579c3 */ /* 0x000e220000002500 */
[----:B------:R-:W1:Y:S07]  /*0030*/  LDCU UR8, c[0x0][0x380] ;  /* 0x00007000ff0877ac */ /* 0x000e6e0008000800 */
[----:B------:R-:W0:Y:S01]  /*0040*/  LDC R11, c[0x0][0x360] ;  /* 0x0000d800ff0b7b82 */ /* 0x000e220000000800 */
[----:B-1----:R-:W-:Y:S01]  /*0050*/  UIADD3 UR4, UPT, UPT, UR8, -0x1, URZ ;  /* 0xffffffff08047890 */ /* 0x002fe2000fffe0ff */
[----:B0-----:R-:W-:-:S05]  /*0060*/  IMAD R11, R11, UR5, R0 ;  /* 0x000000050b0b7c24 */ /* 0x001fca000f8e0200 */
[----:B------:R-:W-:-:S04]  /*0070*/  ISETP.GE.AND P0, PT, R11, UR4, PT ;  /* 0x000000040b007c0c */ /* 0x000fc8000bf06270 */
[----:B------:R-:W-:-:S13]  /*0080*/  ISETP.LT.OR P0, PT, R11, 0x1, P0 ;  /* 0x000000010b00780c */ /* 0x000fda0000701670 */
[----:B------:R-:W-:Y:S05]  /*0090*/  @P0 EXIT ;  /* 0x000000000000094d */ /* 0x000fea0003800000 */
[----:B------:R-:W0:Y:S01]  /*00a0*/  LDC.64 R2, c[0x0][0x3a0] ;  /* 0x0000e800ff027b82 */ /* 0x000e220000000a00 */
[----:B------:R-:W1:Y:S01]  /*00b0*/  LDCU.64 UR6, c[0x0][0x358] ;  /* 0x00006b00ff0677ac */ /* 0x000e620008000a00 */
[----:B------:R-:W-:-:S06]  /*00c0*/  UIMAD UR4, UR8, 0x3, URZ ;  /* 0x00000003080478a4 */ /* 0x000fcc000f8e02ff */
[----:B------:R-:W2:Y:S08]  /*00d0*/  LDC.64 R6, c[0x0][0x390] ;  /* 0x0000e400ff067b82 */ /* 0x000eb00000000a00 */
[----:B------:R-:W3:Y:S01]  /*00e0*/  LDC.64 R8, c[0x0][0x388] ;  /* 0x0000e200ff087b82 */ /* 0x000ee20000000a00 */
[----:B0-----:R-:W-:-:S06]  /*00f0*/  IMAD.WIDE.U32 R2, R11, 0x4, R2 ;  /* 0x000000040b027825 */ /* 0x001fcc00078e0002 */
[----:B-1----:R-:W4:Y:S01]  /*0100*/  LDG.E R3, desc[UR6][R2.64] ;  /* 0x0000000602037981 */ /* 0x002f22000c1e1900 */
[----:B--2---:R-:W-:-:S04]  /*0110*/  IMAD.WIDE.U32 R6, R11, 0x4, R6 ;  /* 0x000000040b067825 */ /* 0x004fc800078e0006 */
[----:B---3--:R-:W-:Y:S01]  /*0120*/  IMAD.WIDE.U32 R8, R11, 0x4, R8 ;  /* 0x000000040b087825 */ /* 0x008fe200078e0008 */
[----:B----4-:R-:W-:-:S13]  /*0130*/  ISETP.NE.AND P0, PT, R3, UR4, PT ;  /* 0x0000000403007c0c */ /* 0x010fda000bf05270 */
[----:B------:R-:W0:Y:S02]  /*0140*/  @P0 LDC.64 R4, c[0x0][0x398] ;  /* 0x0000e600ff040b82 */ /* 0x000e240000000a00 */
[----:B0-----:R-:W-:-:S05]  /*0150*/  @P0 IMAD.WIDE.U32 R4, R11, 0x4, R4 ;  /* 0x000000040b040825 */ /* 0x001fca00078e0004 */
[----:B------:R0:W-:Y:S04]  /*0160*/  @P0 STG.E desc[UR6][R4.64], R3 ;  /* 0x0000000304000986 */ /* 0x0001e8000c101906 */
[----:B------:R-:W2:Y:S04]  /*0170*/  LDG.E R0, desc[UR6][R6.64] ;  /* 0x0000000606007981 */ /* 0x000ea8000c1e1900 */
[----:B------:R-:W2:Y:S02]  /*0180*/  LDG.E R11, desc[UR6][R8.64] ;  /* 0x00000006080b7981 */ /* 0x000ea4000c1e1900 */
[----:B--2---:R-:W-:-:S05]  /*0190*/  IADD3 R11, PT, PT, R0, R11, RZ ;  /* 0x0000000b000b7210 */ /* 0x004fca0007ffe0ff */
[----:B------:R0:W-:Y:S04]  /*01a0*/  STG.E desc[UR6][R8.64], R11 ;  /* 0x0000000b08007986 */ /* 0x0001e8000c101906 */
[----:B------:R0:W-:Y:S04]  /*01b0*/  STG.E desc[UR6][R6.64], RZ ;  /* 0x000000ff06007986 */ /* 0x0001e8000c101906 */
[----:B------:R-:W2:Y:S02]  /*01c0*/  LDG.E R0, desc[UR6][R8.64] ;  /* 0x0000000608007981 */ /* 0x000ea4000c1e1900 */
[----:B--2---:R-:W-:-:S13]  /*01d0*/  ISETP.NE.AND P0, PT, R0, RZ, PT ;  /* 0x000000ff0000720c */ /* 0x004fda0003f05270 */
[----:B0-----:R-:W-:Y:S05]  /*01e0*/  @!P0 EXIT ;  /* 0x000000000000894d */ /* 0x001fea0003800000 */
[----:B------:R-:W0:Y:S01]  /*01f0*/  S2R R0, SR_LANEID ;  /* 0x0000000000007919 */ /* 0x000e220000000000 */
[----:B------:R-:W1:Y:S01]  /*0200*/  LDC.64 R2, c[0x0][0x3a8] ;  /* 0x0000ea00ff027b82 */ /* 0x000e620000000a00 */
[----:B------:R-:W-:Y:S02]  /*0210*/  VOTEU.ANY UR4, UPT, PT ;  /* 0x0000000000047886 */ /* 0x000fe400038e0100 */
[----:B------:R-:W-:Y:S02]  /*0220*/  UFLO.U32 UR5, UR4 ;  /* 0x00000004000572bd */ /* 0x000fe400080e0000 */
[----:B------:R-:W1:Y:S04]  /*0230*/  POPC R5, UR4 ;  /* 0x0000000400057d09 */ /* 0x000e680008000000 */
[----:B0-----:R-:W-:-:S13]  /*0240*/  ISETP.EQ.U32.AND P0, PT, R0, UR5, PT ;  /* 0x0000000500007c0c */ /* 0x001fda000bf02070 */
[----:B-1----:R-:W-:Y:S01]  /*0250*/  @P0 REDG.E.ADD.STRONG.GPU desc[UR6][R2.64], R5 ;  /* 0x000000050200098e */ /* 0x002fe2000c12e106 */
[----:B------:R-:W-:Y:S05]  /*0260*/  EXIT ;  /* 0x000000000000794d */ /* 0x000fea0003800000 */
.L_x_6:
        /* <DEDUP_REMOVED lines=9> */
.L_x_22:


//--------------------- .text._Z13compute_labeliiPiS_S_S_P4edge --------------------------
	.section	.text._Z13compute_labeliiPiS_S_S_P4edge,"ax",@progbits
	.align	128
        .global         _Z13compute_labeliiPiS_S_S_P4edge
        .type           _Z13compute_labeliiPiS_S_S_P4edge,@function
        .size           _Z13compute_labeliiPiS_S_S_P4edge,(.L_x_23 - _Z13compute_labeliiPiS_S_S_P4edge)
        .other          _Z13compute_labeliiPiS_S_S_P4edge,@"STO_CUDA_ENTRY STV_DEFAULT"
_Z13compute_labeliiPiS_S_S_P4edge:
.text._Z13compute_labeliiPiS_S_S_P4edge:
        /* <DEDUP_REMOVED lines=10> */
[----:B------:R-:W2:Y:S01]  /*00a0*/  LDCU UR4, c[0x0][0x380] ;  /* 0x00007000ff0477ac */ /* 0x000ea20008000800 */
[----:B0-----:R-:W-:-:S05]  /*00b0*/  IMAD.WIDE R4, R3, 0x10, R4 ;  /* 0x0000001003047825 */ /* 0x001fca00078e0204 */
[----:B-1----:R-:W3:Y:S04]  /*00c0*/  LDG.E R2, desc[UR6][R4.64] ;  /* 0x0000000604027981 */ /* 0x002ee8000c1e1900 */
[----:B------:R-:W4:Y:S04]  /*00d0*/  LDG.E R0, desc[UR6][R4.64+0x4] ;  /* 0x0000040604007981 */ /* 0x000f28000c1e1900 */
[----:B------:R0:W5:Y:S04]  /*00e0*/  LDG.E R6, desc[UR6][R4.64+0x8] ;  /* 0x0000080604067981 */ /* 0x000168000c1e1900 */
[----:B------:R0:W5:Y:S01]  /*00f0*/  LDG.E R3, desc[UR6][R4.64+0xc] ;  /* 0x00000c0604037981 */ /* 0x000162000c1e1900 */
[----:B--2---:R-:W-:Y:S01]  /*0100*/  UIADD3 UR4, UPT, UPT, UR4, -0x1, URZ ;  /* 0xffffffff04047890 */ /* 0x004fe2000fffe0ff */
[----:B------:R-:W-:Y:S01]  /*0110*/  BSSY.RECONVERGENT B0, `(.L_x_7) ;  /* 0x0000011000007945 */ /* 0x000fe20003800200 */
[----:B------:R-:W-:-:S04]  /*0120*/  PLOP3.LUT P0, PT, PT, PT, PT, 0x8, 0x80 ;  /* 0x000000000080781c */ /* 0x000fc80003f0e170 */
[----:B---3--:R-:W-:-:S04]  /*0130*/  ISETP.GE.AND P1, PT, R2, UR4, PT ;  /* 0x0000000402007c0c */ /* 0x008fc8000bf26270 */
[----:B------:R-:W-:Y:S02]  /*0140*/  ISETP.LT.OR P3, PT, R2, 0x1, P1 ;  /* 0x000000010200780c */ /* 0x000fe40000f61670 */
[----:B----4-:R-:W-:Y:S02]  /*0150*/  ISETP.GE.AND P2, PT, R0, UR4, PT ;  /* 0x0000000400007c0c */ /* 0x010fe4000bf46270 */
[----:B------:R-:W-:-:S09]  /*0160*/  PLOP3.LUT P1, PT, PT, PT, PT, 0x8, 0x80 ;  /* 0x000000000080781c */ /* 0x000fd20003f2e170 */
[----:B0-----:R-:W-:Y:S05]  /*0170*/  @P3 BRA `(.L_x_8) ;  /* 0x0000000000283947 */ /* 0x001fea0003800000 */
[----:B------:R-:W0:Y:S02]  /*0180*/  LDC.64 R4, c[0x0][0x388] ;  /* 0x0000e200ff047b82 */ /* 0x000e240000000a00 */
[----:B0-----:R-:W-:-:S06]  /*0190*/  IMAD.WIDE.U32 R4, R2, 0x4, R4 ;  /* 0x0000000402047825 */ /* 0x001fcc00078e0004 */
[----:B------:R-:W2:Y:S01]  /*01a0*/  LDG.E R4, desc[UR6][R4.64] ;  /* 0x0000000604047981 */ /* 0x000ea2000c1e1900 */
[----:B------:R-:W-:Y:S02]  /*01b0*/  PLOP3.LUT P1, PT, PT, PT, PT, 0x80, 0x8 ;  /* 0x000000000008781c */ /* 0x000fe40003f2f070 */
[----:B--2---:R-:W-:-:S13]  /*01c0*/  ISETP.NE.AND P3, PT, R4, RZ, PT ;  /* 0x000000ff0400720c */ /* 0x004fda0003f65270 */
[----:B------:R-:W-:Y:S05]  /*01d0*/  @P3 BRA `(.L_x_8) ;  /* 0x0000000000103947 */ /* 0x000fea0003800000 */
[----:B------:R-:W0:Y:S02]  /*01e0*/  LDC.64 R4, c[0x0][0x390] ;  /* 0x0000e400ff047b82 */ /* 0x000e240000000a00 */
[----:B0-----:R-:W-:-:S06]  /*01f0*/  IMAD.WIDE.U32 R4, R2, 0x4, R4 ;  /* 0x0000000402047825 */ /* 0x001fcc00078e0004 */
[----:B------:R-:W2:Y:S02]  /*0200*/  LDG.E R4, desc[UR6][R4.64] ;  /* 0x0000000604047981 */ /* 0x000ea4000c1e1900 */
[----:B--2---:R-:W-:-:S13]  /*0210*/  ISETP.NE.AND P1, PT, R4, RZ, PT ;  /* 0x000000ff0400720c */ /* 0x004fda0003f25270 */
.L_x_8:
[----:B------:R-:W-:Y:S05]  /*0220*/  BSYNC.RECONVERGENT B0 ;  /* 0x0000000000007941 */ /* 0x000fea0003800200 */
.L_x_7:
[----:B-----5:R-:W-:Y:S01]  /*0230*/  ISETP.GE.OR P1, PT, R3, R6, !P1 ;  /* 0x000000060300720c */ /* 0x020fe20004f26670 */
[----:B------:R-:W-:Y:S01]  /*0240*/  BSSY.RECONVERGENT B0, `(.L_x_9) ;  /* 0x000000a000007945 */ /* 0x000fe20003800200 */
[----:B------:R-:W-:-:S11]  /*0250*/  ISETP.LT.OR P2, PT, R0, 0x1, P2 ;  /* 0x000000010000780c */ /* 0x000fd60001741670 */
[----:B------:R-:W-:Y:S05]  /*0260*/  @P1 BRA `(.L_x_10) ;  /* 0x00000000001c1947 */ /* 0x000fea0003800000 */
[----:B------:R-:W0:Y:S08]  /*0270*/  LDC.64 R6, c[0x0][0x398] ;  /* 0x0000e600ff067b82 */ /* 0x000e300000000a00 */
[----:B------:R-:W1:Y:S01]  /*0280*/  LDC.64 R4, c[0x0][0x3a0] ;  /* 0x0000e800ff047b82 */ /* 0x000e620000000a00 */
[----:B0-----:R-:W-:-:S06]  /*0290*/  IMAD.WIDE R6, R0, 0x4, R6 ;  /* 0x0000000400067825 */ /* 0x001fcc00078e0206 */
[----:B------:R-:W2:Y:S01]  /*02a0*/  LDG.E R6, desc[UR6][R6.64] ;  /* 0x0000000606067981 */ /* 0x000ea2000c1e1900 */
[----:B-1----:R-:W-:-:S04]  /*02b0*/  IMAD.WIDE R4, R2, 0x4, R4 ;  /* 0x0000000402047825 */ /* 0x002fc800078e0204 */
[----:B--2---:R-:W-:-:S05]  /*02c0*/  VIADD R9, R6, 0x1 ;  /* 0x0000000106097836 */ /* 0x004fca0000000000 */
[----:B------:R0:W-:Y:S02]  /*02d0*/  REDG.E.MIN.S32.STRONG.GPU desc[UR6][R4.64], R9 ;  /* 0x000000090400798e */ /* 0x0001e4000c92e306 */
.L_x_10:
[----:B------:R-:W-:Y:S05]  /*02e0*/  BSYNC.RECONVERGENT B0 ;  /* 0x0000000000007941 */ /* 0x000fea0003800200 */
.L_x_9:
[----:B------:R-:W-:Y:S04]  /*02f0*/  BSSY.RECONVERGENT B0, `(.L_x_11) ;  /* 0x000000c000007945 */ /* 0x000fe80003800200 */
[----:B------:R-:W-:Y:S05]  /*0300*/  @P2 BRA `(.L_x_12) ;  /* 0x0000000000282947 */ /* 0x000fea0003800000 */
[----:B0-----:R-:W0:Y:S02]  /*0310*/  LDC.64 R4, c[0x0][0x388] ;  /* 0x0000e200ff047b82 */ /* 0x001e240000000a00 */
        /* <DEDUP_REMOVED lines=9> */
.L_x_12:
[----:B------:R-:W-:Y:S05]  /*03b0*/  BSYNC.RECONVERGENT B0 ;  /* 0x0000000000007941 */ /* 0x000fea0003800200 */
.L_x_11:
[----:B------:R-:W-:-:S13]  /*03c0*/  ISETP.EQ.OR P0, PT, R3, RZ, !P0 ;  /* 0x000000ff0300720c */ /* 0x000fda0004702670 */
[----:B------:R-:W-:Y:S05]  /*03d0*/  @P0 EXIT ;  /* 0x000000000000094d */ /* 0x000fea0003800000 */
[----:B0-----:R-:W0:Y:S02]  /*03e0*/  LDC.64 R4, c[0x0][0x398] ;  /* 0x0000e600ff047b82 */ /* 0x001e240000000a00 */
[----:B0-----:R-:W-:-:S06]  /*03f0*/  IMAD.WIDE R4, R2, 0x4, R4 ;  /* 0x0000000402047825 */ /* 0x001fcc00078e0204 */
[----:B------:R-:W0:Y:S01]  /*0400*/  LDC.64 R2, c[0x0][0x3a0] ;  /* 0x0000e800ff027b82 */ /* 0x000e220000000a00 */
[----:B------:R-:W2:Y:S01]  /*0410*/  LDG.E R4, desc[UR6][R4.64] ;  /* 0x0000000604047981 */ /* 0x000ea2000c1e1900 */
[----:B0-----:R-:W-:-:S04]  /*0420*/  IMAD.WIDE R2, R0, 0x4, R2 ;  /* 0x0000000400027825 */ /* 0x001fc800078e0202 */
[----:B--2---:R-:W-:-:S05]  /*0430*/  VIADD R7, R4, 0x1 ;  /* 0x0000000104077836 */ /* 0x004fca0000000000 */
[----:B------:R-:W-:Y:S01]  /*0440*/  REDG.E.MIN.S32.STRONG.GPU desc[UR6][R2.64], R7 ;  /* 0x000000070200798e */ /* 0x000fe2000c92e306 */
[----:B------:R-:W-:Y:S05]  /*0450*/  EXIT ;  /* 0x000000000000794d */ /* 0x000fea0003800000 */
.L_x_13:
        /* <DEDUP_REMOVED lines=10> */
.L_x_23:


//--------------------- .text._Z4pushiPiS_S_S_S_S_P4edge --------------------------
	.section	.text._Z4pushiPiS_S_S_S_S_P4edge,"ax",@progbits
	.align	128
        .global         _Z4pushiPiS_S_S_S_S_P4edge
        .type           _Z4pushiPiS_S_S_S_S_P4edge,@function
        .size           _Z4pushiPiS_S_S_S_S_P4edge,(.L_x_24 - _Z4pushiPiS_S_S_S_S_P4edge)
        .other          _Z4pushiPiS_S_S_S_S_P4edge,@"STO_CUDA_ENTRY STV_DEFAULT"
_Z4pushiPiS_S_S_S_S_P4edge:
.text._Z4pushiPiS_S_S_S_S_P4edge:
[----:B------:R-:W-:Y:S01]  /*0000*/  LDC R1, c[0x0][0x37c] ;  /* 0x0000df00ff017b82 */ /* 0x000fe20000000800 */
[----:B------:R-:W0:Y:S07]  /*0010*/  S2R R3, SR_TID.X ;  /* 0x0000000000037919 */ /* 0x000e2e0000002100 */
[----:B------:R-:W0:Y:S08]  /*0020*/  S2UR UR4, SR_CTAID.X ;  /* 0x00000000000479c3 */ /* 0x000e300000002500 */
[----:B------:R-:W0:Y:S08]  /*0030*/  LDC R0, c[0x0][0x360] ;  /* 0x0000d800ff007b82 */ /* 0x000e300000000800 */
[----:B------:R-:W1:Y:S01]  /*0040*/  LDC R7, c[0x0][0x380] ;  /* 0x0000e000ff077b82 */ /* 0x000e620000000800 */
[----:B0-----:R-:W-:-:S02]  /*0050*/  IMAD R0, R0, UR4, R3 ;  /* 0x0000000400007c24 */ /* 0x001fc4000f8e0203 */
[----:B-1----:R-:W-:-:S05]  /*0060*/  VIADD R3, R7, 0xffffffff ;  /* 0xffffffff07037836 */ /* 0x002fca0000000000 */
[----:B------:R-:W-:-:S04]  /*0070*/  ISETP.GE.AND P0, PT, R0, R3, PT ;  /* 0x000000030000720c */ /* 0x000fc80003f06270 */
[----:B------:R-:W-:-:S13]  /*0080*/  ISETP.LT.OR P0, PT, R0, 0x1, P0 ;  /* 0x000000010000780c */ /* 0x000fda0000701670 */
[----:B------:R-:W-:Y:S05]  /*0090*/  @P0 EXIT ;  /* 0x000000000000094d */ /* 0x000fea0003800000 */
[----:B------:R-:W0:Y:S01]  /*00a0*/  LDC.64 R4, c[0x0][0x3b0] ;  /* 0x0000ec00ff047b82 */ /* 0x000e220000000a00 */
[----:B------:R-:W1:Y:S01]  /*00b0*/  LDCU.64 UR4, c[0x0][0x358] ;  /* 0x00006b00ff0477ac */ /* 0x000e620008000a00 */
[----:B------:R-:W-:-:S06]  /*00c0*/  IMAD R7, R7, 0x3, RZ ;  /* 0x0000000307077824 */ /* 0x000fcc00078e02ff */
[----:B------:R-:W2:Y:S01]  /*00d0*/  LDC.64 R2, c[0x0][0x398] ;  /* 0x0000e600ff027b82 */ /* 0x000ea20000000a00 */
[----:B0-----:R-:W-:-:S05]  /*00e0*/  IMAD.WIDE.U32 R4, R0, 0x4, R4 ;  /* 0x0000000400047825 */ /* 0x001fca00078e0004 */
[----:B-1----:R0:W-:Y:S01]  /*00f0*/  STG.E desc[UR4][R4.64], R7 ;  /* 0x0000000704007986 */ /* 0x0021e2000c101904 */
[----:B--2---:R-:W-:-:S05]  /*0100*/  IMAD.WIDE.U32 R2, R0, 0x4, R2 ;  /* 0x0000000400027825 */ /* 0x004fca00078e0002 */
[----:B------:R-:W2:Y:S04]  /*0110*/  LDG.E R19, desc[UR4][R2.64] ;  /* 0x0000000402137981 */ /* 0x000ea8000c1e1900 */
[----:B------:R-:W2:Y:S02]  /*0120*/  LDG.E R6, desc[UR4][R2.64+0x4] ;  /* 0x0000040402067981 */ /* 0x000ea4000c1e1900 */
[----:B--2---:R-:W-:-:S13]  /*0130*/  ISETP.GE.AND P0, PT, R19, R6, PT ;  /* 0x000000061300720c */ /* 0x004fda0003f06270 */
[----:B0-----:R-:W-:Y:S05]  /*0140*/  @P0 EXIT ;  /* 0x000000000000094d */ /* 0x001fea0003800000 */
[----:B------:R-:W0:Y:S08]  /*0150*/  LDC.64 R4, c[0x0][0x388] ;  /* 0x0000e200ff047b82 */ /* 0x000e300000000a00 */
[----:B------:R-:W1:Y:S08]  /*0160*/  LDC.64 R14, c[0x0][0x3a8] ;  /* 0x0000ea00ff0e7b82 */ /* 0x000e700000000a00 */
[----:B------:R-:W2:Y:S01]  /*0170*/  LDC.64 R6, c[0x0][0x3a8] ;  /* 0x0000ea00ff067b82 */ /* 0x000ea20000000a00 */
[----:B0-----:R-:W-:-:S07]  /*0180*/  IMAD.WIDE.U32 R4, R0, 0x4, R4 ;  /* 0x0000000400047825 */ /* 0x001fce00078e0004 */
[----:B------:R-:W0:Y:S01]  /*0190*/  LDC.64 R8, c[0x0][0x390] ;  /* 0x0000e400ff087b82 */ /* 0x000e220000000a00 */
[----:B------:R3:W5:Y:S01]  /*01a0*/  LDG.E R21, desc[UR4][R4.64] ;  /* 0x0000000404157981 */ /* 0x000762000c1e1900 */
[----:B-1----:R-:W-:-:S06]  /*01b0*/  IMAD.WIDE.U32 R14, R0, 0x4, R14 ;  /* 0x00000004000e7825 */ /* 0x002fcc00078e000e */
[----:B------:R-:W1:Y:S08]  /*01c0*/  LDC.64 R10, c[0x0][0x3a0] ;  /* 0x0000e800ff0a7b82 */ /* 0x000e700000000a00 */
[----:B--23--:R-:W4:Y:S02]  /*01d0*/  LDC.64 R12, c[0x0][0x3b8] ;  /* 0x0000ee00ff0c7b82 */ /* 0x00cf240000000a00 */
.L_x_18:
[----:B-----5:R-:W-:-:S13]  /*01e0*/  ISETP.NE.AND P0, PT, R21, RZ, PT ;  /* 0x000000ff1500720c */ /* 0x020fda0003f05270 */
[----:B------:R-:W-:Y:S05]  /*01f0*/  @!P0 EXIT ;  /* 0x000000000000894d */ /* 0x000fea0003800000 */
[----:B-1----:R-:W-:-:S05]  /*0200*/  IMAD.WIDE R24, R19, 0x4, R10 ;  /* 0x0000000413187825 */ /* 0x002fca00078e020a */
[----:B------:R-:W4:Y:S02]  /*0210*/  LDG.E R17, desc[UR4][R24.64] ;  /* 0x0000000418117981 */ /* 0x000f24000c1e1900 */
[----:B----4-:R-:W-:-:S05]  /*0220*/  IMAD.WIDE R16, R17, 0x10, R12 ;  /* 0x0000001011107825 */ /* 0x010fca00078e020c */
[----:B------:R-:W2:Y:S04]  /*0230*/  LDG.E R27, desc[UR4][R16.64+0x8] ;  /* 0x00000804101b7981 */ /* 0x000ea8000c1e1900 */
[----:B------:R-:W2:Y:S04]  /*0240*/  LDG.E R18, desc[UR4][R16.64+0xc] ;  /* 0x00000c0410127981 */ /* 0x000ea8000c1e1900 */
[----:B------:R-:W3:Y:S04]  /*0250*/  LDG.E R23, desc[UR4][R16.64] ;  /* 0x0000000410177981 */ /* 0x000ee8000c1e1900 */
[----:B------:R-:W4:Y:S01]  /*0260*/  LDG.E R29, desc[UR4][R16.64+0x4] ;  /* 0x00000404101d7981 */ /* 0x000f22000c1e1900 */
[----:B------:R-:W-:Y:S01]  /*0270*/  BSSY.RECONVERGENT B0, `(.L_x_14) ;  /* 0x0000012000007945 */ /* 0x000fe20003800200 */
[----:B--2---:R-:W-:-:S02]  /*0280*/  ISETP.GT.AND P0, PT, R27, R18, PT ;  /* 0x000000121b00720c */ /* 0x004fc40003f04270 */
[----:B------:R-:W-:Y:S02]  /*0290*/  ISETP.NE.AND P1, PT, R18, RZ, PT ;  /* 0x000000ff1200720c */ /* 0x000fe40003f25270 */
[-C--:B---3--:R-:W-:Y:S02]  /*02a0*/  ISETP.NE.OR P0, PT, R23, R0.reuse, !P0 ;  /* 0x000000001700720c */ /* 0x088fe40004705670 */
[----:B----4-:R-:W-:-:S11]  /*02b0*/  ISETP.NE.OR P1, PT, R29, R0, !P1 ;  /* 0x000000001d00720c */ /* 0x010fd60004f25670 */
[----:B------:R-:W-:Y:S05]  /*02c0*/  @P0 BRA `(.L_x_15) ;  /* 0x0000000000300947 */ /* 0x000fea0003800000 */
[----:B------:R-:W-:Y:S01]  /*02d0*/  IMAD.WIDE R24, R29, 0x4, R6 ;  /* 0x000000041d187825 */ /* 0x000fe200078e0206 */
[----:B------:R-:W2:Y:S05]  /*02e0*/  LDG.E R20, desc[UR4][R14.64] ;  /* 0x000000040e147981 */ /* 0x000eaa000c1e1900 */
[----:B------:R-:W2:Y:S02]  /*02f0*/  LDG.E R25, desc[UR4][R24.64] ;  /* 0x0000000418197981 */ /* 0x000ea4000c1e1900 */
[----:B--2---:R-:W-:-:S13]  /*0300*/  ISETP.GT.AND P0, PT, R20, R25, PT ;  /* 0x000000191400720c */ /* 0x004fda0003f04270 */
[----:B------:R-:W-:Y:S05]  /*0310*/  @!P0 BRA `(.L_x_15) ;  /* 0x00000000001c8947 */ /* 0x000fea0003800000 */
[----:B------:R-:W-:Y:S01]  /*0320*/  VIADDMNMX R27, R27, -R18, R21, PT ;  /* 0x800000121b1b7246 */ /* 0x000fe20003800115 */
[----:B0-----:R-:W-:-:S05]  /*0330*/  IMAD.WIDE R24, R29, 0x4, R8 ;  /* 0x000000041d187825 */ /* 0x001fca00078e0208 */
[----:B------:R1:W-:Y:S04]  /*0340*/  REDG.E.ADD.STRONG.GPU desc[UR4][R24.64], R27 ;  /* 0x0000001b1800798e */ /* 0x0003e8000c12e104 */
[----:B------:R1:W-:Y:S04]  /*0350*/  REDG.E.ADD.STRONG.GPU desc[UR4][R16.64+0xc], R27 ;  /* 0x00000c1b1000798e */ /* 0x0003e8000c12e104 */
[----:B------:R-:W2:Y:S02]  /*0360*/  LDG.E R20, desc[UR4][R4.64] ;  /* 0x0000000404147981 */ /* 0x000ea4000c1e1900 */
[----:B--2---:R-:W-:-:S05]  /*0370*/  IADD3 R21, PT, PT, -R27, R20, RZ ;  /* 0x000000141b157210 */ /* 0x004fca0007ffe1ff */
[----:B------:R1:W-:Y:S02]  /*0380*/  STG.E desc[UR4][R4.64], R21 ;  /* 0x0000001504007986 */ /* 0x0003e4000c101904 */
.L_x_15:
[----:B------:R-:W-:Y:S05]  /*0390*/  BSYNC.RECONVERGENT B0 ;  /* 0x0000000000007941 */ /* 0x000fea0003800200 */
.L_x_14:
[----:B------:R-:W-:Y:S04]  /*03a0*/  BSSY.RECONVERGENT B0, `(.L_x_16) ;  /* 0x000000f000007945 */ /* 0x000fe80003800200 */
[----:B------:R-:W-:Y:S05]  /*03b0*/  @P1 BRA `(.L_x_17) ;  /* 0x0000000000341947 */ /* 0x000fea0003800000 */
[----:B-1----:R-:W-:Y:S01]  /*03c0*/  IMAD.WIDE R24, R23, 0x4, R6 ;  /* 0x0000000417187825 */ /* 0x002fe200078e0206 */
[----:B------:R-:W2:Y:S05]  /*03d0*/  LDG.E R20, desc[UR4][R14.64] ;  /* 0x000000040e147981 */ /* 0x000eaa000c1e1900 */
[----:B------:R-:W2:Y:S02]  /*03e0*/  LDG.E R25, desc[UR4][R24.64] ;  /* 0x0000000418197981 */ /* 0x000ea4000c1e1900 */
[----:B--2---:R-:W-:-:S13]  /*03f0*/  ISETP.GT.AND P0, PT, R20, R25, PT ;  /* 0x000000191400720c */ /* 0x004fda0003f04270 */
[----:B------:R-:W-:Y:S05]  /*0400*/  @!P0 BRA `(.L_x_17) ;  /* 0x0000000000208947 */ /* 0x000fea0003800000 */
[----:B------:R-:W-:Y:S01]  /*0410*/  VIMNMX R25, PT, PT, R21, R18, PT ;  /* 0x0000001215197248 */ /* 0x000fe20003fe0100 */
[----:B0-----:R-:W-:-:S04]  /*0420*/  IMAD.WIDE R22, R23, 0x4, R8 ;  /* 0x0000000417167825 */ /* 0x001fc800078e0208 */
[----:B------:R-:W-:Y:S01]  /*0430*/  IMAD.MOV R27, RZ, RZ, -R25 ;  /* 0x000000ffff1b7224 */ /* 0x000fe200078e0a19 */
[----:B------:R2:W-:Y:S04]  /*0440*/  REDG.E.ADD.STRONG.GPU desc[UR4][R22.64], R25 ;  /* 0x000000191600798e */ /* 0x0005e8000c12e104 */
[----:B------:R2:W-:Y:S04]  /*0450*/  REDG.E.ADD.STRONG.GPU desc[UR4][R16.64+0xc], R27 ;  /* 0x00000c1b1000798e */ /* 0x0005e8000c12e104 */
[----:B------:R-:W3:Y:S02]  /*0460*/  LDG.E R18, desc[UR4][R4.64] ;  /* 0x0000000404127981 */ /* 0x000ee4000c1e1900 */
[----:B---3--:R-:W-:-:S05]  /*0470*/  IADD3 R21, PT, PT, -R25, R18, RZ ;  /* 0x0000001219157210 */ /* 0x008fca0007ffe1ff */
[----:B------:R2:W-:Y:S02]  /*0480*/  STG.E desc[UR4][R4.64], R21 ;  /* 0x0000001504007986 */ /* 0x0005e4000c101904 */
.L_x_17:
[----:B------:R-:W-:Y:S05]  /*0490*/  BSYNC.RECONVERGENT B0 ;  /* 0x0000000000007941 */ /* 0x000fea0003800200 */
.L_x_16:
[----:B-12---:R-:W2:Y:S01]  /*04a0*/  LDG.E R16, desc[UR4][R2.64+0x4] ;  /* 0x0000040402107981 */ /* 0x006ea2000c1e1900 */
[----:B------:R-:W-:-:S05]  /*04b0*/  VIADD R19, R19, 0x1 ;  /* 0x0000000113137836 */ /* 0x000fca0000000000 */
[----:B--2---:R-:W-:-:S13]  /*04c0*/  ISETP.GE.AND P0, PT, R19, R16, PT ;  /* 0x000000101300720c */ /* 0x004fda0003f06270 */
[----:B------:R-:W-:Y:S05]  /*04d0*/  @!P0 BRA `(.L_x_18) ;  /* 0xfffffffc00408947 */ /* 0x000fea000383ffff */
[----:B------:R-:W-:Y:S05]  /*04e0*/  EXIT ;  /* 0x000000000000794d */ /* 0x000fea0003800000 */
.L_x_19:
        /* <DEDUP_REMOVED lines=9> */
.L_x_24:


//--------------------- .nv.shared.reserved.0     --------------------------
	.section	.nv.shared.reserved.0,"aw",@nobits
	.weak		__nv_reservedSMEM_offset_0_alias
	.size		__nv_reservedSMEM_offset_0_alias, 0, 64
	.other		__nv_reservedSMEM_offset_0_alias,@"STO_CUDA_RESERVED_SHARED STV_DEFAULT"
__nv_reservedSMEM_offset_0_alias:
	.zero		0
	.zero		64


//--------------------- .nv.constant0._Z12global_labeliiPiS_S_P4edge --------------------------
	.section	.nv.constant0._Z12global_labeliiPiS_S_P4edge,"a",@progbits
	.sectionflags	@""
	.align	4
.nv.constant0._Z12global_labeliiPiS_S_P4edge:
	.zero		936


//--------------------- .nv.constant0._Z15compute_maxflowiPiP4edge --------------------------
	.section	.nv.constant0._Z15compute_maxflowiPiP4edge,"a",@progbits
	.sectionflags	@""
	.align	4
.nv.constant0._Z15compute_maxflowiPiP4edge:
	.zero		920


//--------------------- .nv.constant0._Z7relabeliPiS_S_S_S_ --------------------------
	.section	.nv.constant0._Z7relabeliPiS_S_S_S_,"a",@progbits
	.sectionflags	@""
	.align	4
.nv.constant0._Z7relabeliPiS_S_S_S_:
	.zero		944


//--------------------- .nv.constant0._Z13compute_labeliiPiS_S_S_P4edge --------------------------
	.section	.nv.constant0._Z13compute_labeliiPiS_S_S_P4edge,"a",@progbits
	.sectionflags	@""
	.align	4
.nv.constant0._Z13compute_labeliiPiS_S_S_P4edge:
	.zero		944


//--------------------- .nv.constant0._Z4pushiPiS_S_S_S_S_P4edge --------------------------
	.section	.nv.constant0._Z4pushiPiS_S_S_S_S_P4edge,"a",@progbits
	.sectionflags	@""
	.align	4
.nv.constant0._Z4pushiPiS_S_S_S_S_P4edge:
	.zero		960


//--------------------- SYMBOLS --------------------------

	.type		.nv.reservedSmem.offset0,@object
	.size		.nv.reservedSmem.offset0,0x4
